//
// Generated by NVIDIA NVVM Compiler
//
// Compiler Build ID: CL-36424714
// Cuda compilation tools, release 13.0, V13.0.88
// Based on NVVM 20.0.0
//

.version 9.0
.target sm_100
.address_size 64

.extern .func  (.param .b32 func_retval0) vprintf
(
	.param .b64 vprintf_param_0,
	.param .b64 vprintf_param_1
)
;
.extern .func  (.param .b64 func_retval0) malloc
(
	.param .b64 malloc_param_0
)
;
.extern .func free
(
	.param .b64 free_param_0
)
;
.global .align 1 .b8 $str[6] = {33, 37, 100, 33, 10};
.global .align 1 .b8 $str$1[8] = {40, 99, 41, 32, 37, 100, 32};
.global .align 1 .b8 $str$2[8] = {40, 110, 41, 32, 37, 100, 32};
.global .align 1 .b8 $str$3[4] = {37, 100, 10};
.global .align 1 .b8 $str$4[3] = {37, 100};
.global .align 1 .b8 $str$5[2] = {10};
.global .align 1 .b8 $str$6[6] = {95, 95, 95, 95, 10};

.func print_tr(
	.param .b64 print_tr_param_0
)
{
	.local .align 8 .b8 	__local_depot0[8];
	.reg .b64 	%SP;
	.reg .b64 	%SPL;
	.reg .pred 	%p<7>;
	.reg .b32 	%r<42>;
	.reg .b64 	%rd<30>;

	mov.u64 	%SPL, __local_depot0;
	cvta.local.u64 	%SP, %SPL;
	ld.param.u64 	%rd5, [print_tr_param_0];
	add.u64 	%rd6, %SP, 0;
	add.u64 	%rd1, %SPL, 0;
	setp.eq.s64 	%p1, %rd5, 0;
	@%p1 bra 	$L__BB0_9;
	ld.u64 	%rd7, [%rd5+264];
	setp.eq.s64 	%p2, %rd7, 0;
	@%p2 bra 	$L__BB0_3;
	ld.u32 	%r3, [%rd5+300];
	st.local.u32 	[%rd1], %r3;
	mov.u64 	%rd8, $str$1;
	cvta.global.u64 	%rd9, %rd8;
	{ // callseq 0, 0
	.param .b64 param0;
	st.param.b64 	[param0], %rd9;
	.param .b64 param1;
	st.param.b64 	[param1], %rd6;
	.param .b32 retval0;
	call.uni (retval0), 
	vprintf, 
	(
	param0, 
	param1
	);
	ld.param.b32 	%r4, [retval0];
	} // callseq 0
	ld.u64 	%rd11, [%rd5+264];
	{ // callseq 1, 0
	.param .b64 param0;
	st.param.b64 	[param0], %rd11;
	call.uni 
	print_tr, 
	(
	param0
	);
	} // callseq 1
$L__BB0_3:
	ld.u64 	%rd12, [%rd5+272];
	setp.eq.s64 	%p3, %rd12, 0;
	@%p3 bra 	$L__BB0_5;
	ld.u32 	%r6, [%rd5+300];
	st.local.u32 	[%rd1], %r6;
	mov.u64 	%rd13, $str$2;
	cvta.global.u64 	%rd14, %rd13;
	{ // callseq 2, 0
	.param .b64 param0;
	st.param.b64 	[param0], %rd14;
	.param .b64 param1;
	st.param.b64 	[param1], %rd6;
	.param .b32 retval0;
	call.uni (retval0), 
	vprintf, 
	(
	param0, 
	param1
	);
	ld.param.b32 	%r7, [retval0];
	} // callseq 2
	ld.u64 	%rd16, [%rd5+272];
	{ // callseq 3, 0
	.param .b64 param0;
	st.param.b64 	[param0], %rd16;
	call.uni 
	print_tr, 
	(
	param0
	);
	} // callseq 3
	ld.u64 	%rd17, [%rd5+272];
	setp.ne.s64 	%p4, %rd17, 0;
	@%p4 bra 	$L__BB0_9;
$L__BB0_5:
	ld.u64 	%rd18, [%rd5+264];
	setp.ne.s64 	%p5, %rd18, 0;
	@%p5 bra 	$L__BB0_9;
	ld.u32 	%r10, [%rd5+300];
	st.local.u32 	[%rd1], %r10;
	mov.u64 	%rd19, $str$3;
	cvta.global.u64 	%rd20, %rd19;
	{ // callseq 4, 0
	.param .b64 param0;
	st.param.b64 	[param0], %rd20;
	.param .b64 param1;
	st.param.b64 	[param1], %rd6;
	.param .b32 retval0;
	call.uni (retval0), 
	vprintf, 
	(
	param0, 
	param1
	);
	ld.param.b32 	%r11, [retval0];
	} // callseq 4
	add.s64 	%rd29, %rd5, 16;
	mov.b32 	%r41, 0;
	mov.u64 	%rd22, $str$4;
	mov.u64 	%rd25, $str$5;
$L__BB0_7:
	ld.u32 	%r13, [%rd29+-16];
	st.local.u32 	[%rd1], %r13;
	cvta.global.u64 	%rd23, %rd22;
	{ // callseq 5, 0
	.param .b64 param0;
	st.param.b64 	[param0], %rd23;
	.param .b64 param1;
	st.param.b64 	[param1], %rd6;
	.param .b32 retval0;
	call.uni (retval0), 
	vprintf, 
	(
	param0, 
	param1
	);
	ld.param.b32 	%r14, [retval0];
	} // callseq 5
	ld.u32 	%r16, [%rd29+-12];
	st.local.u32 	[%rd1], %r16;
	{ // callseq 6, 0
	.param .b64 param0;
	st.param.b64 	[param0], %rd23;
	.param .b64 param1;
	st.param.b64 	[param1], %rd6;
	.param .b32 retval0;
	call.uni (retval0), 
	vprintf, 
	(
	param0, 
	param1
	);
	ld.param.b32 	%r17, [retval0];
	} // callseq 6
	ld.u32 	%r19, [%rd29+-8];
	st.local.u32 	[%rd1], %r19;
	{ // callseq 7, 0
	.param .b64 param0;
	st.param.b64 	[param0], %rd23;
	.param .b64 param1;
	st.param.b64 	[param1], %rd6;
	.param .b32 retval0;
	call.uni (retval0), 
	vprintf, 
	(
	param0, 
	param1
	);
	ld.param.b32 	%r20, [retval0];
	} // callseq 7
	ld.u32 	%r22, [%rd29+-4];
	st.local.u32 	[%rd1], %r22;
	{ // callseq 8, 0
	.param .b64 param0;
	st.param.b64 	[param0], %rd23;
	.param .b64 param1;
	st.param.b64 	[param1], %rd6;
	.param .b32 retval0;
	call.uni (retval0), 
	vprintf, 
	(
	param0, 
	param1
	);
	ld.param.b32 	%r23, [retval0];
	} // callseq 8
	ld.u32 	%r25, [%rd29];
	st.local.u32 	[%rd1], %r25;
	{ // callseq 9, 0
	.param .b64 param0;
	st.param.b64 	[param0], %rd23;
	.param .b64 param1;
	st.param.b64 	[param1], %rd6;
	.param .b32 retval0;
	call.uni (retval0), 
	vprintf, 
	(
	param0, 
	param1
	);
	ld.param.b32 	%r26, [retval0];
	} // callseq 9
	ld.u32 	%r28, [%rd29+4];
	st.local.u32 	[%rd1], %r28;
	{ // callseq 10, 0
	.param .b64 param0;
	st.param.b64 	[param0], %rd23;
	.param .b64 param1;
	st.param.b64 	[param1], %rd6;
	.param .b32 retval0;
	call.uni (retval0), 
	vprintf, 
	(
	param0, 
	param1
	);
	ld.param.b32 	%r29, [retval0];
	} // callseq 10
	ld.u32 	%r31, [%rd29+8];
	st.local.u32 	[%rd1], %r31;
	{ // callseq 11, 0
	.param .b64 param0;
	st.param.b64 	[param0], %rd23;
	.param .b64 param1;
	st.param.b64 	[param1], %rd6;
	.param .b32 retval0;
	call.uni (retval0), 
	vprintf, 
	(
	param0, 
	param1
	);
	ld.param.b32 	%r32, [retval0];
	} // callseq 11
	ld.u32 	%r34, [%rd29+12];
	st.local.u32 	[%rd1], %r34;
	{ // callseq 12, 0
	.param .b64 param0;
	st.param.b64 	[param0], %rd23;
	.param .b64 param1;
	st.param.b64 	[param1], %rd6;
	.param .b32 retval0;
	call.uni (retval0), 
	vprintf, 
	(
	param0, 
	param1
	);
	ld.param.b32 	%r35, [retval0];
	} // callseq 12
	cvta.global.u64 	%rd26, %rd25;
	{ // callseq 13, 0
	.param .b64 param0;
	st.param.b64 	[param0], %rd26;
	.param .b64 param1;
	st.param.b64 	[param1], 0;
	.param .b32 retval0;
	call.uni (retval0), 
	vprintf, 
	(
	param0, 
	param1
	);
	ld.param.b32 	%r37, [retval0];
	} // callseq 13
	add.s32 	%r41, %r41, 8;
	add.s64 	%rd29, %rd29, 32;
	setp.ne.s32 	%p6, %r41, 64;
	@%p6 bra 	$L__BB0_7;
	cvta.global.u64 	%rd28, %rd25;
	{ // callseq 14, 0
	.param .b64 param0;
	st.param.b64 	[param0], %rd28;
	.param .b64 param1;
	st.param.b64 	[param1], 0;
	.param .b32 retval0;
	call.uni (retval0), 
	vprintf, 
	(
	param0, 
	param1
	);
	ld.param.b32 	%r39, [retval0];
	} // callseq 14
$L__BB0_9:
	ret;

}
	// .globl	create_tree
.visible .entry create_tree(
	.param .u32 create_tree_param_0,
	.param .u64 .ptr .align 1 create_tree_param_1,
	.param .u32 create_tree_param_2
)
{
	.local .align 8 .b8 	__local_depot1[8];
	.reg .b64 	%SP;
	.reg .b64 	%SPL;
	.reg .pred 	%p<270>;
	.reg .b16 	%rs<51>;
	.reg .b32 	%r<862>;
	.reg .b64 	%rd<322>;

	mov.u64 	%SPL, __local_depot1;
	cvta.local.u64 	%SP, %SPL;
	ld.param.u32 	%r826, [create_tree_param_0];
	ld.param.u64 	%rd321, [create_tree_param_1];
	ld.param.u32 	%r119, [create_tree_param_2];
	mov.u32 	%r120, %ctaid.x;
	mov.u32 	%r121, %ntid.x;
	mov.u32 	%r122, %tid.x;
	mad.lo.s32 	%r827, %r120, %r121, %r122;
	bar.sync 	0;
	setp.ge.s32 	%p1, %r827, %r826;
	setp.lt.s32 	%p2, %r119, 1;
	or.pred  	%p3, %p1, %p2;
	@%p3 bra 	$L__BB1_247;
	mov.b32 	%r825, 0;
	add.u64 	%rd75, %SP, 0;
	mov.u64 	%rd77, $str;
$L__BB1_2:
	setp.ne.s32 	%p4, %r827, 0;
	add.s32 	%r825, %r825, 1;
	setp.ne.s32 	%p5, %r825, %r119;
	or.pred  	%p6, %p4, %p5;
	@%p6 bra 	$L__BB1_230;
	ld.u32 	%r860, [%rd321+300];
	cvta.to.local.u64 	%rd76, %rd75;
	st.local.u32 	[%rd76], %r119;
	cvta.global.u64 	%rd78, %rd77;
	{ // callseq 15, 0
	.param .b64 param0;
	st.param.b64 	[param0], %rd78;
	.param .b64 param1;
	st.param.b64 	[param1], %rd75;
	.param .b32 retval0;
	call.uni (retval0), 
	vprintf, 
	(
	param0, 
	param1
	);
	ld.param.b32 	%r125, [retval0];
	} // callseq 15
	mov.b16 	%rs50, 0;
	mov.b32 	%r828, -64;
	mov.b64 	%rd291, 0;
	mov.u64 	%rd313, %rd321;
$L__BB1_4:
	add.s32 	%r9, %r828, 64;
	add.s64 	%rd79, %rd313, %rd291;
	ld.u32 	%r127, [%rd79];
	setp.eq.s32 	%p7, %r127, 0;
	@%p7 bra 	$L__BB1_229;
	and.b32  	%r10, %r119, 1;
	shr.u32 	%r11, %r9, 3;
	and.b32  	%r12, %r9, 7;
	ld.u64 	%rd300, [%rd313+288];
	and.b16  	%rs10, %rs50, 255;
	setp.eq.s16 	%p8, %rs10, 0;
	selp.b64 	%rd80, %rd313, %rd300, %p8;
	and.b32  	%r13, %r9, 63;
	mul.wide.u32 	%rd81, %r13, 4;
	add.s64 	%rd82, %rd80, %rd81;
	ld.u32 	%r128, [%rd82];
	setp.eq.s32 	%p9, %r128, 2;
	@%p9 bra 	$L__BB1_118;
	setp.ne.s32 	%p10, %r128, 1;
	@%p10 bra 	$L__BB1_229;
	setp.ne.s32 	%p136, %r10, 0;
	@%p136 bra 	$L__BB1_229;
	add.s32 	%r14, %r11, -1;
	add.s32 	%r15, %r12, -1;
	setp.eq.s64 	%p137, %rd300, 0;
	selp.b64 	%rd5, %rd313, %rd300, %p137;
	add.s64 	%rd169, %rd5, %rd81;
	ld.u32 	%r16, [%rd169];
	mov.b32 	%r830, 2;
	setp.eq.s32 	%p138, %r16, 1;
	@%p138 bra 	$L__BB1_12;
	setp.eq.s32 	%p139, %r16, 2;
	@%p139 bra 	$L__BB1_13;
	setp.eq.s32 	%p140, %r16, 22;
	@%p140 bra 	$L__BB1_13;
	setp.eq.s32 	%p141, %r16, 11;
	selp.u32 	%r830, 1, 0, %p141;
	bra.uni 	$L__BB1_13;
$L__BB1_12:
	mov.b32 	%r830, 1;
$L__BB1_13:
	max.u32 	%r479, %r14, %r15;
	setp.gt.u32 	%p142, %r479, 7;
	@%p142 bra 	$L__BB1_26;
	mov.b32 	%r831, 2;
	@%p138 bra 	$L__BB1_18;
	setp.eq.s32 	%p144, %r16, 2;
	@%p144 bra 	$L__BB1_19;
	setp.eq.s32 	%p145, %r16, 22;
	@%p145 bra 	$L__BB1_19;
	setp.eq.s32 	%p146, %r16, 11;
	selp.u32 	%r831, 1, 0, %p146;
	bra.uni 	$L__BB1_19;
$L__BB1_18:
	mov.b32 	%r831, 1;
$L__BB1_19:
	setp.eq.s32 	%p147, %r831, 0;
	setp.ne.s32 	%p148, %r831, %r830;
	or.pred  	%p149, %p147, %p148;
	@%p149 bra 	$L__BB1_26;
	shl.b32 	%r482, %r14, 3;
	or.b32  	%r483, %r12, %r482;
	add.s32 	%r21, %r483, -1;
	mul.wide.u32 	%rd170, %r21, 4;
	add.s64 	%rd171, %rd5, %rd170;
	ld.u32 	%r484, [%rd171];
	setp.ne.s32 	%p150, %r484, 0;
	@%p150 bra 	$L__BB1_26;
	setp.eq.s32 	%p151, %r830, 2;
	setp.ne.s32 	%p152, %r16, 22;
	and.pred  	%p153, %p151, %p152;
	@%p153 bra 	$L__BB1_26;
	and.b16  	%rs27, %rs50, 255;
	setp.ne.s16 	%p154, %rs27, 0;
	@%p154 bra 	$L__BB1_24;
	{ // callseq 25, 0
	.param .b64 param0;
	st.param.b64 	[param0], 320;
	.param .b64 retval0;
	call.uni (retval0), 
	malloc, 
	(
	param0
	);
	ld.param.b64 	%rd177, [retval0];
	} // callseq 25
	mov.b64 	%rd179, 0;
	st.u64 	[%rd177+264], %rd179;
	st.u64 	[%rd177+272], %rd179;
	st.u64 	[%rd177+280], %rd179;
	st.u64 	[%rd313+264], %rd177;
	st.u64 	[%rd177+288], %rd313;
	ld.u64 	%rd180, [%rd313+264];
	st.u64 	[%rd180+280], %rd179;
	ld.u64 	%rd313, [%rd313+264];
	bra.uni 	$L__BB1_25;
$L__BB1_24:
	{ // callseq 24, 0
	.param .b64 param0;
	st.param.b64 	[param0], 320;
	.param .b64 retval0;
	call.uni (retval0), 
	malloc, 
	(
	param0
	);
	ld.param.b64 	%rd172, [retval0];
	} // callseq 24
	mov.b64 	%rd174, 0;
	st.u64 	[%rd172+264], %rd174;
	st.u64 	[%rd172+272], %rd174;
	st.u64 	[%rd172+280], %rd174;
	st.u64 	[%rd172+288], %rd174;
	st.u64 	[%rd313+272], %rd172;
	ld.u64 	%rd175, [%rd313+288];
	st.u64 	[%rd172+288], %rd175;
	ld.u64 	%rd176, [%rd313+272];
	st.u64 	[%rd176+280], %rd313;
	ld.u64 	%rd313, [%rd313+272];
$L__BB1_25:
	mov.b32 	%r485, 0;
	st.u32 	[%rd313+256], %r485;
	mov.b64 	%rd181, 0;
	st.u64 	[%rd313+264], %rd181;
	st.u64 	[%rd313+272], %rd181;
	ld.u64 	%rd182, [%rd313+288];
	ld.u32 	%r486, [%rd182];
	st.u32 	[%rd313], %r486;
	ld.u32 	%r487, [%rd182+4];
	st.u32 	[%rd313+4], %r487;
	ld.u32 	%r488, [%rd182+8];
	st.u32 	[%rd313+8], %r488;
	ld.u32 	%r489, [%rd182+12];
	st.u32 	[%rd313+12], %r489;
	ld.u32 	%r490, [%rd182+16];
	st.u32 	[%rd313+16], %r490;
	ld.u32 	%r491, [%rd182+20];
	st.u32 	[%rd313+20], %r491;
	ld.u32 	%r492, [%rd182+24];
	st.u32 	[%rd313+24], %r492;
	ld.u32 	%r493, [%rd182+28];
	st.u32 	[%rd313+28], %r493;
	ld.u32 	%r494, [%rd182+32];
	st.u32 	[%rd313+32], %r494;
	ld.u32 	%r495, [%rd182+36];
	st.u32 	[%rd313+36], %r495;
	ld.u32 	%r496, [%rd182+40];
	st.u32 	[%rd313+40], %r496;
	ld.u32 	%r497, [%rd182+44];
	st.u32 	[%rd313+44], %r497;
	ld.u32 	%r498, [%rd182+48];
	st.u32 	[%rd313+48], %r498;
	ld.u32 	%r499, [%rd182+52];
	st.u32 	[%rd313+52], %r499;
	ld.u32 	%r500, [%rd182+56];
	st.u32 	[%rd313+56], %r500;
	ld.u32 	%r501, [%rd182+60];
	st.u32 	[%rd313+60], %r501;
	ld.u32 	%r502, [%rd182+64];
	st.u32 	[%rd313+64], %r502;
	ld.u32 	%r503, [%rd182+68];
	st.u32 	[%rd313+68], %r503;
	ld.u32 	%r504, [%rd182+72];
	st.u32 	[%rd313+72], %r504;
	ld.u32 	%r505, [%rd182+76];
	st.u32 	[%rd313+76], %r505;
	ld.u32 	%r506, [%rd182+80];
	st.u32 	[%rd313+80], %r506;
	ld.u32 	%r507, [%rd182+84];
	st.u32 	[%rd313+84], %r507;
	ld.u32 	%r508, [%rd182+88];
	st.u32 	[%rd313+88], %r508;
	ld.u32 	%r509, [%rd182+92];
	st.u32 	[%rd313+92], %r509;
	ld.u32 	%r510, [%rd182+96];
	st.u32 	[%rd313+96], %r510;
	ld.u32 	%r511, [%rd182+100];
	st.u32 	[%rd313+100], %r511;
	ld.u32 	%r512, [%rd182+104];
	st.u32 	[%rd313+104], %r512;
	ld.u32 	%r513, [%rd182+108];
	st.u32 	[%rd313+108], %r513;
	ld.u32 	%r514, [%rd182+112];
	st.u32 	[%rd313+112], %r514;
	ld.u32 	%r515, [%rd182+116];
	st.u32 	[%rd313+116], %r515;
	ld.u32 	%r516, [%rd182+120];
	st.u32 	[%rd313+120], %r516;
	ld.u32 	%r517, [%rd182+124];
	st.u32 	[%rd313+124], %r517;
	ld.u32 	%r518, [%rd182+128];
	st.u32 	[%rd313+128], %r518;
	ld.u32 	%r519, [%rd182+132];
	st.u32 	[%rd313+132], %r519;
	ld.u32 	%r520, [%rd182+136];
	st.u32 	[%rd313+136], %r520;
	ld.u32 	%r521, [%rd182+140];
	st.u32 	[%rd313+140], %r521;
	ld.u32 	%r522, [%rd182+144];
	st.u32 	[%rd313+144], %r522;
	ld.u32 	%r523, [%rd182+148];
	st.u32 	[%rd313+148], %r523;
	ld.u32 	%r524, [%rd182+152];
	st.u32 	[%rd313+152], %r524;
	ld.u32 	%r525, [%rd182+156];
	st.u32 	[%rd313+156], %r525;
	ld.u32 	%r526, [%rd182+160];
	st.u32 	[%rd313+160], %r526;
	ld.u32 	%r527, [%rd182+164];
	st.u32 	[%rd313+164], %r527;
	ld.u32 	%r528, [%rd182+168];
	st.u32 	[%rd313+168], %r528;
	ld.u32 	%r529, [%rd182+172];
	st.u32 	[%rd313+172], %r529;
	ld.u32 	%r530, [%rd182+176];
	st.u32 	[%rd313+176], %r530;
	ld.u32 	%r531, [%rd182+180];
	st.u32 	[%rd313+180], %r531;
	ld.u32 	%r532, [%rd182+184];
	st.u32 	[%rd313+184], %r532;
	ld.u32 	%r533, [%rd182+188];
	st.u32 	[%rd313+188], %r533;
	ld.u32 	%r534, [%rd182+192];
	st.u32 	[%rd313+192], %r534;
	ld.u32 	%r535, [%rd182+196];
	st.u32 	[%rd313+196], %r535;
	ld.u32 	%r536, [%rd182+200];
	st.u32 	[%rd313+200], %r536;
	ld.u32 	%r537, [%rd182+204];
	st.u32 	[%rd313+204], %r537;
	ld.u32 	%r538, [%rd182+208];
	st.u32 	[%rd313+208], %r538;
	ld.u32 	%r539, [%rd182+212];
	st.u32 	[%rd313+212], %r539;
	ld.u32 	%r540, [%rd182+216];
	st.u32 	[%rd313+216], %r540;
	ld.u32 	%r541, [%rd182+220];
	st.u32 	[%rd313+220], %r541;
	ld.u32 	%r542, [%rd182+224];
	st.u32 	[%rd313+224], %r542;
	ld.u32 	%r543, [%rd182+228];
	st.u32 	[%rd313+228], %r543;
	ld.u32 	%r544, [%rd182+232];
	st.u32 	[%rd313+232], %r544;
	ld.u32 	%r545, [%rd182+236];
	st.u32 	[%rd313+236], %r545;
	ld.u32 	%r546, [%rd182+240];
	st.u32 	[%rd313+240], %r546;
	ld.u32 	%r547, [%rd182+244];
	st.u32 	[%rd313+244], %r547;
	ld.u32 	%r548, [%rd182+248];
	st.u32 	[%rd313+248], %r548;
	ld.u32 	%r549, [%rd182+252];
	st.u32 	[%rd313+252], %r549;
	ld.u32 	%r550, [%rd182+256];
	add.s32 	%r551, %r550, 1;
	st.u32 	[%rd182+256], %r551;
	add.s32 	%r22, %r860, 1;
	st.u32 	[%rd313+300], %r860;
	mul.wide.u32 	%rd183, %r13, 4;
	add.s64 	%rd184, %rd313, %rd183;
	ld.u32 	%r552, [%rd184];
	add.s64 	%rd186, %rd313, %rd170;
	st.u32 	[%rd186], %r552;
	st.u32 	[%rd184], %r485;
	ld.u64 	%rd300, [%rd313+288];
	mov.b16 	%rs50, 1;
	mov.u32 	%r860, %r22;
$L__BB1_26:
	setp.eq.s64 	%p155, %rd300, 0;
	selp.b64 	%rd12, %rd313, %rd300, %p155;
	mul.wide.u32 	%rd187, %r13, 4;
	add.s64 	%rd188, %rd12, %rd187;
	ld.u32 	%r24, [%rd188];
	mov.b32 	%r833, 2;
	setp.eq.s32 	%p156, %r24, 1;
	@%p156 bra 	$L__BB1_30;
	setp.eq.s32 	%p157, %r24, 2;
	@%p157 bra 	$L__BB1_31;
	setp.eq.s32 	%p158, %r24, 22;
	@%p158 bra 	$L__BB1_31;
	setp.eq.s32 	%p159, %r24, 11;
	selp.u32 	%r833, 1, 0, %p159;
	bra.uni 	$L__BB1_31;
$L__BB1_30:
	mov.b32 	%r833, 1;
$L__BB1_31:
	setp.gt.u32 	%p160, %r14, 7;
	setp.eq.s32 	%p161, %r12, 7;
	or.pred  	%p162, %p161, %p160;
	@%p162 bra 	$L__BB1_44;
	mov.b32 	%r834, 2;
	@%p156 bra 	$L__BB1_36;
	setp.eq.s32 	%p164, %r24, 2;
	@%p164 bra 	$L__BB1_37;
	setp.eq.s32 	%p165, %r24, 22;
	@%p165 bra 	$L__BB1_37;
	setp.eq.s32 	%p166, %r24, 11;
	selp.u32 	%r834, 1, 0, %p166;
	bra.uni 	$L__BB1_37;
$L__BB1_36:
	mov.b32 	%r834, 1;
$L__BB1_37:
	setp.eq.s32 	%p167, %r834, 0;
	setp.ne.s32 	%p168, %r834, %r833;
	or.pred  	%p169, %p167, %p168;
	@%p169 bra 	$L__BB1_44;
	shl.b32 	%r557, %r14, 3;
	or.b32  	%r29, %r557, %r12;
	mul.wide.u32 	%rd189, %r29, 4;
	add.s64 	%rd190, %rd12, %rd189;
	ld.u32 	%r558, [%rd190+4];
	setp.ne.s32 	%p170, %r558, 0;
	@%p170 bra 	$L__BB1_44;
	setp.eq.s32 	%p171, %r833, 2;
	setp.ne.s32 	%p172, %r24, 22;
	and.pred  	%p173, %p171, %p172;
	@%p173 bra 	$L__BB1_44;
	and.b16  	%rs29, %rs50, 255;
	setp.ne.s16 	%p174, %rs29, 0;
	@%p174 bra 	$L__BB1_42;
	{ // callseq 27, 0
	.param .b64 param0;
	st.param.b64 	[param0], 320;
	.param .b64 retval0;
	call.uni (retval0), 
	malloc, 
	(
	param0
	);
	ld.param.b64 	%rd196, [retval0];
	} // callseq 27
	mov.b64 	%rd198, 0;
	st.u64 	[%rd196+264], %rd198;
	st.u64 	[%rd196+272], %rd198;
	st.u64 	[%rd196+280], %rd198;
	st.u64 	[%rd313+264], %rd196;
	st.u64 	[%rd196+288], %rd313;
	ld.u64 	%rd199, [%rd313+264];
	st.u64 	[%rd199+280], %rd198;
	ld.u64 	%rd313, [%rd313+264];
	bra.uni 	$L__BB1_43;
$L__BB1_42:
	{ // callseq 26, 0
	.param .b64 param0;
	st.param.b64 	[param0], 320;
	.param .b64 retval0;
	call.uni (retval0), 
	malloc, 
	(
	param0
	);
	ld.param.b64 	%rd191, [retval0];
	} // callseq 26
	mov.b64 	%rd193, 0;
	st.u64 	[%rd191+264], %rd193;
	st.u64 	[%rd191+272], %rd193;
	st.u64 	[%rd191+280], %rd193;
	st.u64 	[%rd191+288], %rd193;
	st.u64 	[%rd313+272], %rd191;
	ld.u64 	%rd194, [%rd313+288];
	st.u64 	[%rd191+288], %rd194;
	ld.u64 	%rd195, [%rd313+272];
	st.u64 	[%rd195+280], %rd313;
	ld.u64 	%rd313, [%rd313+272];
$L__BB1_43:
	mov.b32 	%r559, 0;
	st.u32 	[%rd313+256], %r559;
	mov.b64 	%rd200, 0;
	st.u64 	[%rd313+264], %rd200;
	st.u64 	[%rd313+272], %rd200;
	ld.u64 	%rd201, [%rd313+288];
	ld.u32 	%r560, [%rd201];
	st.u32 	[%rd313], %r560;
	ld.u32 	%r561, [%rd201+4];
	st.u32 	[%rd313+4], %r561;
	ld.u32 	%r562, [%rd201+8];
	st.u32 	[%rd313+8], %r562;
	ld.u32 	%r563, [%rd201+12];
	st.u32 	[%rd313+12], %r563;
	ld.u32 	%r564, [%rd201+16];
	st.u32 	[%rd313+16], %r564;
	ld.u32 	%r565, [%rd201+20];
	st.u32 	[%rd313+20], %r565;
	ld.u32 	%r566, [%rd201+24];
	st.u32 	[%rd313+24], %r566;
	ld.u32 	%r567, [%rd201+28];
	st.u32 	[%rd313+28], %r567;
	ld.u32 	%r568, [%rd201+32];
	st.u32 	[%rd313+32], %r568;
	ld.u32 	%r569, [%rd201+36];
	st.u32 	[%rd313+36], %r569;
	ld.u32 	%r570, [%rd201+40];
	st.u32 	[%rd313+40], %r570;
	ld.u32 	%r571, [%rd201+44];
	st.u32 	[%rd313+44], %r571;
	ld.u32 	%r572, [%rd201+48];
	st.u32 	[%rd313+48], %r572;
	ld.u32 	%r573, [%rd201+52];
	st.u32 	[%rd313+52], %r573;
	ld.u32 	%r574, [%rd201+56];
	st.u32 	[%rd313+56], %r574;
	ld.u32 	%r575, [%rd201+60];
	st.u32 	[%rd313+60], %r575;
	ld.u32 	%r576, [%rd201+64];
	st.u32 	[%rd313+64], %r576;
	ld.u32 	%r577, [%rd201+68];
	st.u32 	[%rd313+68], %r577;
	ld.u32 	%r578, [%rd201+72];
	st.u32 	[%rd313+72], %r578;
	ld.u32 	%r579, [%rd201+76];
	st.u32 	[%rd313+76], %r579;
	ld.u32 	%r580, [%rd201+80];
	st.u32 	[%rd313+80], %r580;
	ld.u32 	%r581, [%rd201+84];
	st.u32 	[%rd313+84], %r581;
	ld.u32 	%r582, [%rd201+88];
	st.u32 	[%rd313+88], %r582;
	ld.u32 	%r583, [%rd201+92];
	st.u32 	[%rd313+92], %r583;
	ld.u32 	%r584, [%rd201+96];
	st.u32 	[%rd313+96], %r584;
	ld.u32 	%r585, [%rd201+100];
	st.u32 	[%rd313+100], %r585;
	ld.u32 	%r586, [%rd201+104];
	st.u32 	[%rd313+104], %r586;
	ld.u32 	%r587, [%rd201+108];
	st.u32 	[%rd313+108], %r587;
	ld.u32 	%r588, [%rd201+112];
	st.u32 	[%rd313+112], %r588;
	ld.u32 	%r589, [%rd201+116];
	st.u32 	[%rd313+116], %r589;
	ld.u32 	%r590, [%rd201+120];
	st.u32 	[%rd313+120], %r590;
	ld.u32 	%r591, [%rd201+124];
	st.u32 	[%rd313+124], %r591;
	ld.u32 	%r592, [%rd201+128];
	st.u32 	[%rd313+128], %r592;
	ld.u32 	%r593, [%rd201+132];
	st.u32 	[%rd313+132], %r593;
	ld.u32 	%r594, [%rd201+136];
	st.u32 	[%rd313+136], %r594;
	ld.u32 	%r595, [%rd201+140];
	st.u32 	[%rd313+140], %r595;
	ld.u32 	%r596, [%rd201+144];
	st.u32 	[%rd313+144], %r596;
	ld.u32 	%r597, [%rd201+148];
	st.u32 	[%rd313+148], %r597;
	ld.u32 	%r598, [%rd201+152];
	st.u32 	[%rd313+152], %r598;
	ld.u32 	%r599, [%rd201+156];
	st.u32 	[%rd313+156], %r599;
	ld.u32 	%r600, [%rd201+160];
	st.u32 	[%rd313+160], %r600;
	ld.u32 	%r601, [%rd201+164];
	st.u32 	[%rd313+164], %r601;
	ld.u32 	%r602, [%rd201+168];
	st.u32 	[%rd313+168], %r602;
	ld.u32 	%r603, [%rd201+172];
	st.u32 	[%rd313+172], %r603;
	ld.u32 	%r604, [%rd201+176];
	st.u32 	[%rd313+176], %r604;
	ld.u32 	%r605, [%rd201+180];
	st.u32 	[%rd313+180], %r605;
	ld.u32 	%r606, [%rd201+184];
	st.u32 	[%rd313+184], %r606;
	ld.u32 	%r607, [%rd201+188];
	st.u32 	[%rd313+188], %r607;
	ld.u32 	%r608, [%rd201+192];
	st.u32 	[%rd313+192], %r608;
	ld.u32 	%r609, [%rd201+196];
	st.u32 	[%rd313+196], %r609;
	ld.u32 	%r610, [%rd201+200];
	st.u32 	[%rd313+200], %r610;
	ld.u32 	%r611, [%rd201+204];
	st.u32 	[%rd313+204], %r611;
	ld.u32 	%r612, [%rd201+208];
	st.u32 	[%rd313+208], %r612;
	ld.u32 	%r613, [%rd201+212];
	st.u32 	[%rd313+212], %r613;
	ld.u32 	%r614, [%rd201+216];
	st.u32 	[%rd313+216], %r614;
	ld.u32 	%r615, [%rd201+220];
	st.u32 	[%rd313+220], %r615;
	ld.u32 	%r616, [%rd201+224];
	st.u32 	[%rd313+224], %r616;
	ld.u32 	%r617, [%rd201+228];
	st.u32 	[%rd313+228], %r617;
	ld.u32 	%r618, [%rd201+232];
	st.u32 	[%rd313+232], %r618;
	ld.u32 	%r619, [%rd201+236];
	st.u32 	[%rd313+236], %r619;
	ld.u32 	%r620, [%rd201+240];
	st.u32 	[%rd313+240], %r620;
	ld.u32 	%r621, [%rd201+244];
	st.u32 	[%rd313+244], %r621;
	ld.u32 	%r622, [%rd201+248];
	st.u32 	[%rd313+248], %r622;
	ld.u32 	%r623, [%rd201+252];
	st.u32 	[%rd313+252], %r623;
	ld.u32 	%r624, [%rd201+256];
	add.s32 	%r625, %r624, 1;
	st.u32 	[%rd201+256], %r625;
	add.s32 	%r30, %r860, 1;
	st.u32 	[%rd313+300], %r860;
	mul.wide.u32 	%rd202, %r13, 4;
	add.s64 	%rd203, %rd313, %rd202;
	ld.u32 	%r626, [%rd203];
	add.s64 	%rd205, %rd313, %rd189;
	st.u32 	[%rd205+4], %r626;
	st.u32 	[%rd203], %r559;
	ld.u64 	%rd300, [%rd313+288];
	mov.b16 	%rs50, 1;
	mov.u32 	%r860, %r30;
$L__BB1_44:
	add.s32 	%r32, %r11, -2;
	add.s32 	%r33, %r12, -2;
	setp.eq.s64 	%p175, %rd300, 0;
	selp.b64 	%rd19, %rd313, %rd300, %p175;
	mul.wide.u32 	%rd206, %r13, 4;
	add.s64 	%rd207, %rd19, %rd206;
	ld.u32 	%r34, [%rd207];
	mov.b32 	%r836, 2;
	setp.eq.s32 	%p176, %r34, 1;
	@%p176 bra 	$L__BB1_48;
	setp.eq.s32 	%p177, %r34, 2;
	@%p177 bra 	$L__BB1_49;
	setp.eq.s32 	%p178, %r34, 22;
	@%p178 bra 	$L__BB1_49;
	setp.eq.s32 	%p179, %r34, 11;
	selp.u32 	%r836, 1, 0, %p179;
	bra.uni 	$L__BB1_49;
$L__BB1_48:
	mov.b32 	%r836, 1;
$L__BB1_49:
	max.u32 	%r630, %r32, %r33;
	setp.gt.u32 	%p180, %r630, 7;
	@%p180 bra 	$L__BB1_81;
	mov.b32 	%r837, 2;
	@%p176 bra 	$L__BB1_54;
	setp.eq.s32 	%p182, %r34, 2;
	@%p182 bra 	$L__BB1_55;
	setp.eq.s32 	%p183, %r34, 22;
	@%p183 bra 	$L__BB1_55;
	setp.eq.s32 	%p184, %r34, 11;
	selp.u32 	%r837, 1, 0, %p184;
	bra.uni 	$L__BB1_55;
$L__BB1_54:
	mov.b32 	%r837, 1;
$L__BB1_55:
	setp.eq.s32 	%p185, %r837, 0;
	setp.ne.s32 	%p186, %r837, %r836;
	or.pred  	%p187, %p185, %p186;
	@%p187 bra 	$L__BB1_81;
	shl.b32 	%r633, %r32, 3;
	or.b32  	%r634, %r12, %r633;
	add.s32 	%r39, %r634, -2;
	mul.wide.u32 	%rd208, %r39, 4;
	add.s64 	%rd209, %rd19, %rd208;
	ld.u32 	%r635, [%rd209];
	setp.ne.s32 	%p188, %r635, 0;
	@%p188 bra 	$L__BB1_81;
	setp.eq.s32 	%p189, %r836, 2;
	setp.ne.s32 	%p190, %r34, 22;
	and.pred  	%p191, %p189, %p190;
	@%p191 bra 	$L__BB1_81;
	setp.eq.s32 	%p192, %r34, 22;
	@%p192 bra 	$L__BB1_60;
	setp.ne.s32 	%p193, %r34, 11;
	@%p193 bra 	$L__BB1_70;
$L__BB1_60:
	shl.b32 	%r637, %r14, 3;
	cvt.s64.s32 	%rd210, %r637;
	cvt.u64.u32 	%rd211, %r12;
	or.b64  	%rd212, %rd210, %rd211;
	shl.b64 	%rd213, %rd212, 2;
	add.s64 	%rd214, %rd19, %rd213;
	ld.u32 	%r40, [%rd214+-4];
	mov.b32 	%r838, 2;
	setp.gt.s32 	%p194, %r40, 1;
	@%p194 bra 	$L__BB1_64;
	setp.eq.s32 	%p197, %r40, 0;
	@%p197 bra 	$L__BB1_68;
	setp.eq.s32 	%p198, %r40, 1;
	@%p198 bra 	$L__BB1_63;
	bra.uni 	$L__BB1_66;
$L__BB1_63:
	mov.b32 	%r838, 1;
	bra.uni 	$L__BB1_67;
$L__BB1_64:
	setp.eq.s32 	%p195, %r40, 2;
	@%p195 bra 	$L__BB1_67;
	setp.eq.s32 	%p196, %r40, 22;
	@%p196 bra 	$L__BB1_67;
$L__BB1_66:
	setp.eq.s32 	%p199, %r40, 11;
	selp.u32 	%r838, 1, 0, %p199;
$L__BB1_67:
	setp.eq.s32 	%p200, %r34, 11;
	selp.u32 	%r639, 1, 0, %p200;
	setp.eq.s32 	%p201, %r34, 2;
	selp.b32 	%r640, 2, %r639, %p192;
	selp.b32 	%r641, 2, %r640, %p201;
	setp.eq.s32 	%p203, %r838, %r641;
	@%p203 bra 	$L__BB1_81;
$L__BB1_68:
	setp.eq.s32 	%p204, %r34, 11;
	@%p204 bra 	$L__BB1_77;
	@%p192 bra 	$L__BB1_77;
$L__BB1_70:
	add.s32 	%r642, %r32, %r11;
	add.s32 	%r643, %r12, %r12;
	add.s32 	%r644, %r643, -2;
	shr.u32 	%r645, %r644, 1;
	shl.b32 	%r646, %r642, 2;
	and.b32  	%r647, %r646, 56;
	add.s32 	%r648, %r647, %r645;
	mul.wide.u32 	%rd215, %r648, 4;
	add.s64 	%rd216, %rd19, %rd215;
	ld.u32 	%r43, [%rd216];
	setp.eq.s32 	%p206, %r43, 0;
	@%p206 bra 	$L__BB1_81;
	mov.b32 	%r839, 2;
	setp.eq.s32 	%p207, %r43, 1;
	@%p207 bra 	$L__BB1_75;
	setp.eq.s32 	%p208, %r43, 2;
	@%p208 bra 	$L__BB1_76;
	setp.eq.s32 	%p209, %r43, 22;
	@%p209 bra 	$L__BB1_76;
	setp.eq.s32 	%p210, %r43, 11;
	selp.u32 	%r839, 1, 0, %p210;
	bra.uni 	$L__BB1_76;
$L__BB1_75:
	mov.b32 	%r839, 1;
$L__BB1_76:
	selp.u32 	%r651, 1, 0, %p176;
	setp.eq.s32 	%p212, %r34, 2;
	selp.b32 	%r652, 2, %r651, %p212;
	setp.eq.s32 	%p213, %r652, %r839;
	@%p213 bra 	$L__BB1_81;
$L__BB1_77:
	and.b16  	%rs31, %rs50, 255;
	setp.ne.s16 	%p214, %rs31, 0;
	@%p214 bra 	$L__BB1_79;
	{ // callseq 29, 0
	.param .b64 param0;
	st.param.b64 	[param0], 320;
	.param .b64 retval0;
	call.uni (retval0), 
	malloc, 
	(
	param0
	);
	ld.param.b64 	%rd222, [retval0];
	} // callseq 29
	mov.b64 	%rd224, 0;
	st.u64 	[%rd222+264], %rd224;
	st.u64 	[%rd222+272], %rd224;
	st.u64 	[%rd222+280], %rd224;
	st.u64 	[%rd313+264], %rd222;
	st.u64 	[%rd222+288], %rd313;
	ld.u64 	%rd225, [%rd313+264];
	st.u64 	[%rd225+280], %rd224;
	ld.u64 	%rd313, [%rd313+264];
	bra.uni 	$L__BB1_80;
$L__BB1_79:
	{ // callseq 28, 0
	.param .b64 param0;
	st.param.b64 	[param0], 320;
	.param .b64 retval0;
	call.uni (retval0), 
	malloc, 
	(
	param0
	);
	ld.param.b64 	%rd217, [retval0];
	} // callseq 28
	mov.b64 	%rd219, 0;
	st.u64 	[%rd217+264], %rd219;
	st.u64 	[%rd217+272], %rd219;
	st.u64 	[%rd217+280], %rd219;
	st.u64 	[%rd217+288], %rd219;
	st.u64 	[%rd313+272], %rd217;
	ld.u64 	%rd220, [%rd313+288];
	st.u64 	[%rd217+288], %rd220;
	ld.u64 	%rd221, [%rd313+272];
	st.u64 	[%rd221+280], %rd313;
	ld.u64 	%rd313, [%rd313+272];
$L__BB1_80:
	mov.b32 	%r653, 0;
	st.u32 	[%rd313+256], %r653;
	mov.b64 	%rd226, 0;
	st.u64 	[%rd313+264], %rd226;
	st.u64 	[%rd313+272], %rd226;
	ld.u64 	%rd227, [%rd313+288];
	ld.u32 	%r654, [%rd227];
	st.u32 	[%rd313], %r654;
	ld.u32 	%r655, [%rd227+4];
	st.u32 	[%rd313+4], %r655;
	ld.u32 	%r656, [%rd227+8];
	st.u32 	[%rd313+8], %r656;
	ld.u32 	%r657, [%rd227+12];
	st.u32 	[%rd313+12], %r657;
	ld.u32 	%r658, [%rd227+16];
	st.u32 	[%rd313+16], %r658;
	ld.u32 	%r659, [%rd227+20];
	st.u32 	[%rd313+20], %r659;
	ld.u32 	%r660, [%rd227+24];
	st.u32 	[%rd313+24], %r660;
	ld.u32 	%r661, [%rd227+28];
	st.u32 	[%rd313+28], %r661;
	ld.u32 	%r662, [%rd227+32];
	st.u32 	[%rd313+32], %r662;
	ld.u32 	%r663, [%rd227+36];
	st.u32 	[%rd313+36], %r663;
	ld.u32 	%r664, [%rd227+40];
	st.u32 	[%rd313+40], %r664;
	ld.u32 	%r665, [%rd227+44];
	st.u32 	[%rd313+44], %r665;
	ld.u32 	%r666, [%rd227+48];
	st.u32 	[%rd313+48], %r666;
	ld.u32 	%r667, [%rd227+52];
	st.u32 	[%rd313+52], %r667;
	ld.u32 	%r668, [%rd227+56];
	st.u32 	[%rd313+56], %r668;
	ld.u32 	%r669, [%rd227+60];
	st.u32 	[%rd313+60], %r669;
	ld.u32 	%r670, [%rd227+64];
	st.u32 	[%rd313+64], %r670;
	ld.u32 	%r671, [%rd227+68];
	st.u32 	[%rd313+68], %r671;
	ld.u32 	%r672, [%rd227+72];
	st.u32 	[%rd313+72], %r672;
	ld.u32 	%r673, [%rd227+76];
	st.u32 	[%rd313+76], %r673;
	ld.u32 	%r674, [%rd227+80];
	st.u32 	[%rd313+80], %r674;
	ld.u32 	%r675, [%rd227+84];
	st.u32 	[%rd313+84], %r675;
	ld.u32 	%r676, [%rd227+88];
	st.u32 	[%rd313+88], %r676;
	ld.u32 	%r677, [%rd227+92];
	st.u32 	[%rd313+92], %r677;
	ld.u32 	%r678, [%rd227+96];
	st.u32 	[%rd313+96], %r678;
	ld.u32 	%r679, [%rd227+100];
	st.u32 	[%rd313+100], %r679;
	ld.u32 	%r680, [%rd227+104];
	st.u32 	[%rd313+104], %r680;
	ld.u32 	%r681, [%rd227+108];
	st.u32 	[%rd313+108], %r681;
	ld.u32 	%r682, [%rd227+112];
	st.u32 	[%rd313+112], %r682;
	ld.u32 	%r683, [%rd227+116];
	st.u32 	[%rd313+116], %r683;
	ld.u32 	%r684, [%rd227+120];
	st.u32 	[%rd313+120], %r684;
	ld.u32 	%r685, [%rd227+124];
	st.u32 	[%rd313+124], %r685;
	ld.u32 	%r686, [%rd227+128];
	st.u32 	[%rd313+128], %r686;
	ld.u32 	%r687, [%rd227+132];
	st.u32 	[%rd313+132], %r687;
	ld.u32 	%r688, [%rd227+136];
	st.u32 	[%rd313+136], %r688;
	ld.u32 	%r689, [%rd227+140];
	st.u32 	[%rd313+140], %r689;
	ld.u32 	%r690, [%rd227+144];
	st.u32 	[%rd313+144], %r690;
	ld.u32 	%r691, [%rd227+148];
	st.u32 	[%rd313+148], %r691;
	ld.u32 	%r692, [%rd227+152];
	st.u32 	[%rd313+152], %r692;
	ld.u32 	%r693, [%rd227+156];
	st.u32 	[%rd313+156], %r693;
	ld.u32 	%r694, [%rd227+160];
	st.u32 	[%rd313+160], %r694;
	ld.u32 	%r695, [%rd227+164];
	st.u32 	[%rd313+164], %r695;
	ld.u32 	%r696, [%rd227+168];
	st.u32 	[%rd313+168], %r696;
	ld.u32 	%r697, [%rd227+172];
	st.u32 	[%rd313+172], %r697;
	ld.u32 	%r698, [%rd227+176];
	st.u32 	[%rd313+176], %r698;
	ld.u32 	%r699, [%rd227+180];
	st.u32 	[%rd313+180], %r699;
	ld.u32 	%r700, [%rd227+184];
	st.u32 	[%rd313+184], %r700;
	ld.u32 	%r701, [%rd227+188];
	st.u32 	[%rd313+188], %r701;
	ld.u32 	%r702, [%rd227+192];
	st.u32 	[%rd313+192], %r702;
	ld.u32 	%r703, [%rd227+196];
	st.u32 	[%rd313+196], %r703;
	ld.u32 	%r704, [%rd227+200];
	st.u32 	[%rd313+200], %r704;
	ld.u32 	%r705, [%rd227+204];
	st.u32 	[%rd313+204], %r705;
	ld.u32 	%r706, [%rd227+208];
	st.u32 	[%rd313+208], %r706;
	ld.u32 	%r707, [%rd227+212];
	st.u32 	[%rd313+212], %r707;
	ld.u32 	%r708, [%rd227+216];
	st.u32 	[%rd313+216], %r708;
	ld.u32 	%r709, [%rd227+220];
	st.u32 	[%rd313+220], %r709;
	ld.u32 	%r710, [%rd227+224];
	st.u32 	[%rd313+224], %r710;
	ld.u32 	%r711, [%rd227+228];
	st.u32 	[%rd313+228], %r711;
	ld.u32 	%r712, [%rd227+232];
	st.u32 	[%rd313+232], %r712;
	ld.u32 	%r713, [%rd227+236];
	st.u32 	[%rd313+236], %r713;
	ld.u32 	%r714, [%rd227+240];
	st.u32 	[%rd313+240], %r714;
	ld.u32 	%r715, [%rd227+244];
	st.u32 	[%rd313+244], %r715;
	ld.u32 	%r716, [%rd227+248];
	st.u32 	[%rd313+248], %r716;
	ld.u32 	%r717, [%rd227+252];
	st.u32 	[%rd313+252], %r717;
	ld.u32 	%r718, [%rd227+256];
	add.s32 	%r719, %r718, 1;
	st.u32 	[%rd227+256], %r719;
	add.s32 	%r46, %r860, 1;
	st.u32 	[%rd313+300], %r860;
	mul.wide.u32 	%rd228, %r13, 4;
	add.s64 	%rd229, %rd313, %rd228;
	ld.u32 	%r720, [%rd229];
	mul.wide.u32 	%rd230, %r39, 4;
	add.s64 	%rd231, %rd313, %rd230;
	st.u32 	[%rd231], %r720;
	st.u32 	[%rd229], %r653;
	add.s32 	%r721, %r32, %r11;
	shl.b32 	%r722, %r721, 2;
	and.b32  	%r723, %r722, 56;
	add.s32 	%r724, %r12, %r12;
	add.s32 	%r725, %r724, -2;
	shr.u32 	%r726, %r725, 1;
	add.s32 	%r727, %r723, %r726;
	mul.wide.u32 	%rd232, %r727, 4;
	add.s64 	%rd233, %rd313, %rd232;
	st.u32 	[%rd233], %r653;
	ld.u64 	%rd300, [%rd313+288];
	mov.b16 	%rs50, 1;
	mov.u32 	%r860, %r46;
$L__BB1_81:
	setp.eq.s64 	%p215, %rd300, 0;
	selp.b64 	%rd26, %rd313, %rd300, %p215;
	mul.wide.u32 	%rd234, %r13, 4;
	add.s64 	%rd235, %rd26, %rd234;
	ld.u32 	%r48, [%rd235];
	mov.b32 	%r841, 2;
	setp.eq.s32 	%p216, %r48, 1;
	@%p216 bra 	$L__BB1_85;
	setp.eq.s32 	%p217, %r48, 2;
	@%p217 bra 	$L__BB1_86;
	setp.eq.s32 	%p218, %r48, 22;
	@%p218 bra 	$L__BB1_86;
	setp.eq.s32 	%p219, %r48, 11;
	selp.u32 	%r841, 1, 0, %p219;
	bra.uni 	$L__BB1_86;
$L__BB1_85:
	mov.b32 	%r841, 1;
$L__BB1_86:
	setp.gt.u32 	%p220, %r32, 7;
	setp.gt.u32 	%p221, %r12, 5;
	or.pred  	%p222, %p220, %p221;
	@%p222 bra 	$L__BB1_229;
	mov.b32 	%r842, 2;
	@%p216 bra 	$L__BB1_91;
	setp.eq.s32 	%p224, %r48, 2;
	@%p224 bra 	$L__BB1_92;
	setp.eq.s32 	%p225, %r48, 22;
	@%p225 bra 	$L__BB1_92;
	setp.eq.s32 	%p226, %r48, 11;
	selp.u32 	%r842, 1, 0, %p226;
	bra.uni 	$L__BB1_92;
$L__BB1_91:
	mov.b32 	%r842, 1;
$L__BB1_92:
	setp.eq.s32 	%p227, %r842, 0;
	setp.ne.s32 	%p228, %r842, %r841;
	or.pred  	%p229, %p227, %p228;
	@%p229 bra 	$L__BB1_229;
	shl.b32 	%r733, %r32, 3;
	or.b32  	%r53, %r733, %r12;
	mul.wide.u32 	%rd236, %r53, 4;
	add.s64 	%rd237, %rd26, %rd236;
	ld.u32 	%r734, [%rd237+8];
	setp.ne.s32 	%p230, %r734, 0;
	@%p230 bra 	$L__BB1_229;
	setp.eq.s32 	%p231, %r841, 2;
	setp.ne.s32 	%p232, %r48, 22;
	and.pred  	%p233, %p231, %p232;
	@%p233 bra 	$L__BB1_229;
	setp.eq.s32 	%p234, %r48, 22;
	@%p234 bra 	$L__BB1_97;
	setp.ne.s32 	%p235, %r48, 11;
	@%p235 bra 	$L__BB1_107;
$L__BB1_97:
	shl.b32 	%r736, %r14, 3;
	cvt.s64.s32 	%rd238, %r736;
	cvt.u64.u32 	%rd239, %r12;
	or.b64  	%rd240, %rd238, %rd239;
	shl.b64 	%rd241, %rd240, 2;
	add.s64 	%rd242, %rd26, %rd241;
	ld.u32 	%r54, [%rd242+4];
	mov.b32 	%r843, 2;
	setp.gt.s32 	%p236, %r54, 1;
	@%p236 bra 	$L__BB1_101;
	setp.eq.s32 	%p239, %r54, 0;
	@%p239 bra 	$L__BB1_105;
	setp.eq.s32 	%p240, %r54, 1;
	@%p240 bra 	$L__BB1_100;
	bra.uni 	$L__BB1_103;
$L__BB1_100:
	mov.b32 	%r843, 1;
	bra.uni 	$L__BB1_104;
$L__BB1_101:
	setp.eq.s32 	%p237, %r54, 2;
	@%p237 bra 	$L__BB1_104;
	setp.eq.s32 	%p238, %r54, 22;
	@%p238 bra 	$L__BB1_104;
$L__BB1_103:
	setp.eq.s32 	%p241, %r54, 11;
	selp.u32 	%r843, 1, 0, %p241;
$L__BB1_104:
	setp.eq.s32 	%p242, %r48, 11;
	selp.u32 	%r738, 1, 0, %p242;
	setp.eq.s32 	%p243, %r48, 2;
	selp.b32 	%r739, 2, %r738, %p234;
	selp.b32 	%r740, 2, %r739, %p243;
	setp.eq.s32 	%p245, %r843, %r740;
	@%p245 bra 	$L__BB1_229;
$L__BB1_105:
	setp.eq.s32 	%p246, %r48, 11;
	@%p246 bra 	$L__BB1_114;
	@%p234 bra 	$L__BB1_114;
$L__BB1_107:
	add.s32 	%r741, %r32, %r11;
	cvt.u16.u32 	%rs33, %r12;
	add.s16 	%rs34, %rs33, %rs33;
	add.s16 	%rs35, %rs34, 2;
	shr.u16 	%rs36, %rs35, 1;
	cvt.u32.u16 	%r742, %rs36;
	shl.b32 	%r743, %r741, 2;
	and.b32  	%r744, %r743, 56;
	add.s32 	%r745, %r744, %r742;
	mul.wide.u32 	%rd243, %r745, 4;
	add.s64 	%rd244, %rd26, %rd243;
	ld.u32 	%r57, [%rd244];
	setp.eq.s32 	%p248, %r57, 0;
	@%p248 bra 	$L__BB1_229;
	mov.b32 	%r844, 2;
	setp.eq.s32 	%p249, %r57, 1;
	@%p249 bra 	$L__BB1_112;
	setp.eq.s32 	%p250, %r57, 2;
	@%p250 bra 	$L__BB1_113;
	setp.eq.s32 	%p251, %r57, 22;
	@%p251 bra 	$L__BB1_113;
	setp.eq.s32 	%p252, %r57, 11;
	selp.u32 	%r844, 1, 0, %p252;
	bra.uni 	$L__BB1_113;
$L__BB1_112:
	mov.b32 	%r844, 1;
$L__BB1_113:
	setp.eq.s32 	%p253, %r48, 1;
	selp.u32 	%r748, 1, 0, %p253;
	setp.eq.s32 	%p254, %r48, 2;
	selp.b32 	%r749, 2, %r748, %p254;
	setp.eq.s32 	%p255, %r749, %r844;
	@%p255 bra 	$L__BB1_229;
$L__BB1_114:
	and.b16  	%rs37, %rs50, 255;
	setp.ne.s16 	%p256, %rs37, 0;
	@%p256 bra 	$L__BB1_116;
	{ // callseq 31, 0
	.param .b64 param0;
	st.param.b64 	[param0], 320;
	.param .b64 retval0;
	call.uni (retval0), 
	malloc, 
	(
	param0
	);
	ld.param.b64 	%rd250, [retval0];
	} // callseq 31
	mov.b64 	%rd252, 0;
	st.u64 	[%rd250+264], %rd252;
	st.u64 	[%rd250+272], %rd252;
	st.u64 	[%rd250+280], %rd252;
	st.u64 	[%rd313+264], %rd250;
	st.u64 	[%rd250+288], %rd313;
	ld.u64 	%rd253, [%rd313+264];
	st.u64 	[%rd253+280], %rd252;
	ld.u64 	%rd313, [%rd313+264];
	bra.uni 	$L__BB1_117;
$L__BB1_116:
	{ // callseq 30, 0
	.param .b64 param0;
	st.param.b64 	[param0], 320;
	.param .b64 retval0;
	call.uni (retval0), 
	malloc, 
	(
	param0
	);
	ld.param.b64 	%rd245, [retval0];
	} // callseq 30
	mov.b64 	%rd247, 0;
	st.u64 	[%rd245+264], %rd247;
	st.u64 	[%rd245+272], %rd247;
	st.u64 	[%rd245+280], %rd247;
	st.u64 	[%rd245+288], %rd247;
	st.u64 	[%rd313+272], %rd245;
	ld.u64 	%rd248, [%rd313+288];
	st.u64 	[%rd245+288], %rd248;
	ld.u64 	%rd249, [%rd313+272];
	st.u64 	[%rd249+280], %rd313;
	ld.u64 	%rd313, [%rd313+272];
$L__BB1_117:
	mov.b32 	%r750, 0;
	st.u32 	[%rd313+256], %r750;
	mov.b64 	%rd254, 0;
	st.u64 	[%rd313+264], %rd254;
	st.u64 	[%rd313+272], %rd254;
	ld.u64 	%rd255, [%rd313+288];
	ld.u32 	%r751, [%rd255];
	st.u32 	[%rd313], %r751;
	ld.u32 	%r752, [%rd255+4];
	st.u32 	[%rd313+4], %r752;
	ld.u32 	%r753, [%rd255+8];
	st.u32 	[%rd313+8], %r753;
	ld.u32 	%r754, [%rd255+12];
	st.u32 	[%rd313+12], %r754;
	ld.u32 	%r755, [%rd255+16];
	st.u32 	[%rd313+16], %r755;
	ld.u32 	%r756, [%rd255+20];
	st.u32 	[%rd313+20], %r756;
	ld.u32 	%r757, [%rd255+24];
	st.u32 	[%rd313+24], %r757;
	ld.u32 	%r758, [%rd255+28];
	st.u32 	[%rd313+28], %r758;
	ld.u32 	%r759, [%rd255+32];
	st.u32 	[%rd313+32], %r759;
	ld.u32 	%r760, [%rd255+36];
	st.u32 	[%rd313+36], %r760;
	ld.u32 	%r761, [%rd255+40];
	st.u32 	[%rd313+40], %r761;
	ld.u32 	%r762, [%rd255+44];
	st.u32 	[%rd313+44], %r762;
	ld.u32 	%r763, [%rd255+48];
	st.u32 	[%rd313+48], %r763;
	ld.u32 	%r764, [%rd255+52];
	st.u32 	[%rd313+52], %r764;
	ld.u32 	%r765, [%rd255+56];
	st.u32 	[%rd313+56], %r765;
	ld.u32 	%r766, [%rd255+60];
	st.u32 	[%rd313+60], %r766;
	ld.u32 	%r767, [%rd255+64];
	st.u32 	[%rd313+64], %r767;
	ld.u32 	%r768, [%rd255+68];
	st.u32 	[%rd313+68], %r768;
	ld.u32 	%r769, [%rd255+72];
	st.u32 	[%rd313+72], %r769;
	ld.u32 	%r770, [%rd255+76];
	st.u32 	[%rd313+76], %r770;
	ld.u32 	%r771, [%rd255+80];
	st.u32 	[%rd313+80], %r771;
	ld.u32 	%r772, [%rd255+84];
	st.u32 	[%rd313+84], %r772;
	ld.u32 	%r773, [%rd255+88];
	st.u32 	[%rd313+88], %r773;
	ld.u32 	%r774, [%rd255+92];
	st.u32 	[%rd313+92], %r774;
	ld.u32 	%r775, [%rd255+96];
	st.u32 	[%rd313+96], %r775;
	ld.u32 	%r776, [%rd255+100];
	st.u32 	[%rd313+100], %r776;
	ld.u32 	%r777, [%rd255+104];
	st.u32 	[%rd313+104], %r777;
	ld.u32 	%r778, [%rd255+108];
	st.u32 	[%rd313+108], %r778;
	ld.u32 	%r779, [%rd255+112];
	st.u32 	[%rd313+112], %r779;
	ld.u32 	%r780, [%rd255+116];
	st.u32 	[%rd313+116], %r780;
	ld.u32 	%r781, [%rd255+120];
	st.u32 	[%rd313+120], %r781;
	ld.u32 	%r782, [%rd255+124];
	st.u32 	[%rd313+124], %r782;
	ld.u32 	%r783, [%rd255+128];
	st.u32 	[%rd313+128], %r783;
	ld.u32 	%r784, [%rd255+132];
	st.u32 	[%rd313+132], %r784;
	ld.u32 	%r785, [%rd255+136];
	st.u32 	[%rd313+136], %r785;
	ld.u32 	%r786, [%rd255+140];
	st.u32 	[%rd313+140], %r786;
	ld.u32 	%r787, [%rd255+144];
	st.u32 	[%rd313+144], %r787;
	ld.u32 	%r788, [%rd255+148];
	st.u32 	[%rd313+148], %r788;
	ld.u32 	%r789, [%rd255+152];
	st.u32 	[%rd313+152], %r789;
	ld.u32 	%r790, [%rd255+156];
	st.u32 	[%rd313+156], %r790;
	ld.u32 	%r791, [%rd255+160];
	st.u32 	[%rd313+160], %r791;
	ld.u32 	%r792, [%rd255+164];
	st.u32 	[%rd313+164], %r792;
	ld.u32 	%r793, [%rd255+168];
	st.u32 	[%rd313+168], %r793;
	ld.u32 	%r794, [%rd255+172];
	st.u32 	[%rd313+172], %r794;
	ld.u32 	%r795, [%rd255+176];
	st.u32 	[%rd313+176], %r795;
	ld.u32 	%r796, [%rd255+180];
	st.u32 	[%rd313+180], %r796;
	ld.u32 	%r797, [%rd255+184];
	st.u32 	[%rd313+184], %r797;
	ld.u32 	%r798, [%rd255+188];
	st.u32 	[%rd313+188], %r798;
	ld.u32 	%r799, [%rd255+192];
	st.u32 	[%rd313+192], %r799;
	ld.u32 	%r800, [%rd255+196];
	st.u32 	[%rd313+196], %r800;
	ld.u32 	%r801, [%rd255+200];
	st.u32 	[%rd313+200], %r801;
	ld.u32 	%r802, [%rd255+204];
	st.u32 	[%rd313+204], %r802;
	ld.u32 	%r803, [%rd255+208];
	st.u32 	[%rd313+208], %r803;
	ld.u32 	%r804, [%rd255+212];
	st.u32 	[%rd313+212], %r804;
	ld.u32 	%r805, [%rd255+216];
	st.u32 	[%rd313+216], %r805;
	ld.u32 	%r806, [%rd255+220];
	st.u32 	[%rd313+220], %r806;
	ld.u32 	%r807, [%rd255+224];
	st.u32 	[%rd313+224], %r807;
	ld.u32 	%r808, [%rd255+228];
	st.u32 	[%rd313+228], %r808;
	ld.u32 	%r809, [%rd255+232];
	st.u32 	[%rd313+232], %r809;
	ld.u32 	%r810, [%rd255+236];
	st.u32 	[%rd313+236], %r810;
	ld.u32 	%r811, [%rd255+240];
	st.u32 	[%rd313+240], %r811;
	ld.u32 	%r812, [%rd255+244];
	st.u32 	[%rd313+244], %r812;
	ld.u32 	%r813, [%rd255+248];
	st.u32 	[%rd313+248], %r813;
	ld.u32 	%r814, [%rd255+252];
	st.u32 	[%rd313+252], %r814;
	ld.u32 	%r815, [%rd255+256];
	add.s32 	%r816, %r815, 1;
	st.u32 	[%rd255+256], %r816;
	add.s32 	%r60, %r860, 1;
	st.u32 	[%rd313+300], %r860;
	add.s64 	%rd257, %rd313, %rd234;
	ld.u32 	%r817, [%rd257];
	mul.wide.u32 	%rd258, %r53, 4;
	add.s64 	%rd259, %rd313, %rd258;
	st.u32 	[%rd259+8], %r817;
	st.u32 	[%rd257], %r750;
	add.s32 	%r818, %r32, %r11;
	shl.b32 	%r819, %r818, 2;
	and.b32  	%r820, %r819, 56;
	cvt.u16.u32 	%rs39, %r12;
	add.s16 	%rs40, %rs39, %rs39;
	add.s16 	%rs41, %rs40, 2;
	shr.u16 	%rs42, %rs41, 1;
	cvt.u32.u16 	%r821, %rs42;
	add.s32 	%r822, %r820, %r821;
	mul.wide.u32 	%rd260, %r822, 4;
	add.s64 	%rd261, %rd313, %rd260;
	st.u32 	[%rd261], %r750;
	mov.b16 	%rs50, 1;
	mov.u32 	%r860, %r60;
	bra.uni 	$L__BB1_229;
$L__BB1_118:
	setp.eq.s32 	%p11, %r10, 0;
	@%p11 bra 	$L__BB1_229;
	add.s32 	%r61, %r12, -1;
	setp.eq.s64 	%p12, %rd300, 0;
	selp.b64 	%rd30, %rd313, %rd300, %p12;
	add.s64 	%rd84, %rd30, %rd81;
	ld.u32 	%r62, [%rd84];
	mov.b32 	%r845, 2;
	setp.eq.s32 	%p13, %r62, 1;
	@%p13 bra 	$L__BB1_123;
	setp.eq.s32 	%p14, %r62, 2;
	@%p14 bra 	$L__BB1_124;
	setp.eq.s32 	%p15, %r62, 22;
	@%p15 bra 	$L__BB1_124;
	setp.eq.s32 	%p16, %r62, 11;
	selp.u32 	%r845, 1, 0, %p16;
	bra.uni 	$L__BB1_124;
$L__BB1_123:
	mov.b32 	%r845, 1;
$L__BB1_124:
	setp.gt.u32 	%p17, %r9, 55;
	setp.gt.u32 	%p18, %r61, 7;
	or.pred  	%p19, %p17, %p18;
	@%p19 bra 	$L__BB1_137;
	mov.b32 	%r846, 2;
	@%p13 bra 	$L__BB1_129;
	setp.eq.s32 	%p21, %r62, 2;
	@%p21 bra 	$L__BB1_130;
	setp.eq.s32 	%p22, %r62, 22;
	@%p22 bra 	$L__BB1_130;
	setp.eq.s32 	%p23, %r62, 11;
	selp.u32 	%r846, 1, 0, %p23;
	bra.uni 	$L__BB1_130;
$L__BB1_129:
	mov.b32 	%r846, 1;
$L__BB1_130:
	setp.eq.s32 	%p24, %r846, 0;
	setp.ne.s32 	%p25, %r846, %r845;
	or.pred  	%p26, %p24, %p25;
	@%p26 bra 	$L__BB1_137;
	shl.b32 	%r134, %r11, 3;
	or.b32  	%r135, %r134, %r12;
	add.s32 	%r67, %r135, 7;
	mul.wide.u32 	%rd85, %r67, 4;
	add.s64 	%rd86, %rd30, %rd85;
	ld.u32 	%r136, [%rd86];
	setp.ne.s32 	%p27, %r136, 0;
	@%p27 bra 	$L__BB1_137;
	setp.eq.s32 	%p28, %r845, 1;
	setp.ne.s32 	%p29, %r62, 11;
	and.pred  	%p30, %p28, %p29;
	@%p30 bra 	$L__BB1_137;
	and.b16  	%rs11, %rs50, 255;
	setp.ne.s16 	%p31, %rs11, 0;
	@%p31 bra 	$L__BB1_135;
	{ // callseq 17, 0
	.param .b64 param0;
	st.param.b64 	[param0], 320;
	.param .b64 retval0;
	call.uni (retval0), 
	malloc, 
	(
	param0
	);
	ld.param.b64 	%rd92, [retval0];
	} // callseq 17
	mov.b64 	%rd94, 0;
	st.u64 	[%rd92+264], %rd94;
	st.u64 	[%rd92+272], %rd94;
	st.u64 	[%rd92+280], %rd94;
	st.u64 	[%rd313+264], %rd92;
	st.u64 	[%rd92+288], %rd313;
	ld.u64 	%rd95, [%rd313+264];
	st.u64 	[%rd95+280], %rd94;
	ld.u64 	%rd313, [%rd313+264];
	bra.uni 	$L__BB1_136;
$L__BB1_135:
	{ // callseq 16, 0
	.param .b64 param0;
	st.param.b64 	[param0], 320;
	.param .b64 retval0;
	call.uni (retval0), 
	malloc, 
	(
	param0
	);
	ld.param.b64 	%rd87, [retval0];
	} // callseq 16
	mov.b64 	%rd89, 0;
	st.u64 	[%rd87+264], %rd89;
	st.u64 	[%rd87+272], %rd89;
	st.u64 	[%rd87+280], %rd89;
	st.u64 	[%rd87+288], %rd89;
	st.u64 	[%rd313+272], %rd87;
	ld.u64 	%rd90, [%rd313+288];
	st.u64 	[%rd87+288], %rd90;
	ld.u64 	%rd91, [%rd313+272];
	st.u64 	[%rd91+280], %rd313;
	ld.u64 	%rd313, [%rd313+272];
$L__BB1_136:
	mov.b32 	%r137, 0;
	st.u32 	[%rd313+256], %r137;
	mov.b64 	%rd96, 0;
	st.u64 	[%rd313+264], %rd96;
	st.u64 	[%rd313+272], %rd96;
	ld.u64 	%rd97, [%rd313+288];
	ld.u32 	%r138, [%rd97];
	st.u32 	[%rd313], %r138;
	ld.u32 	%r139, [%rd97+4];
	st.u32 	[%rd313+4], %r139;
	ld.u32 	%r140, [%rd97+8];
	st.u32 	[%rd313+8], %r140;
	ld.u32 	%r141, [%rd97+12];
	st.u32 	[%rd313+12], %r141;
	ld.u32 	%r142, [%rd97+16];
	st.u32 	[%rd313+16], %r142;
	ld.u32 	%r143, [%rd97+20];
	st.u32 	[%rd313+20], %r143;
	ld.u32 	%r144, [%rd97+24];
	st.u32 	[%rd313+24], %r144;
	ld.u32 	%r145, [%rd97+28];
	st.u32 	[%rd313+28], %r145;
	ld.u32 	%r146, [%rd97+32];
	st.u32 	[%rd313+32], %r146;
	ld.u32 	%r147, [%rd97+36];
	st.u32 	[%rd313+36], %r147;
	ld.u32 	%r148, [%rd97+40];
	st.u32 	[%rd313+40], %r148;
	ld.u32 	%r149, [%rd97+44];
	st.u32 	[%rd313+44], %r149;
	ld.u32 	%r150, [%rd97+48];
	st.u32 	[%rd313+48], %r150;
	ld.u32 	%r151, [%rd97+52];
	st.u32 	[%rd313+52], %r151;
	ld.u32 	%r152, [%rd97+56];
	st.u32 	[%rd313+56], %r152;
	ld.u32 	%r153, [%rd97+60];
	st.u32 	[%rd313+60], %r153;
	ld.u32 	%r154, [%rd97+64];
	st.u32 	[%rd313+64], %r154;
	ld.u32 	%r155, [%rd97+68];
	st.u32 	[%rd313+68], %r155;
	ld.u32 	%r156, [%rd97+72];
	st.u32 	[%rd313+72], %r156;
	ld.u32 	%r157, [%rd97+76];
	st.u32 	[%rd313+76], %r157;
	ld.u32 	%r158, [%rd97+80];
	st.u32 	[%rd313+80], %r158;
	ld.u32 	%r159, [%rd97+84];
	st.u32 	[%rd313+84], %r159;
	ld.u32 	%r160, [%rd97+88];
	st.u32 	[%rd313+88], %r160;
	ld.u32 	%r161, [%rd97+92];
	st.u32 	[%rd313+92], %r161;
	ld.u32 	%r162, [%rd97+96];
	st.u32 	[%rd313+96], %r162;
	ld.u32 	%r163, [%rd97+100];
	st.u32 	[%rd313+100], %r163;
	ld.u32 	%r164, [%rd97+104];
	st.u32 	[%rd313+104], %r164;
	ld.u32 	%r165, [%rd97+108];
	st.u32 	[%rd313+108], %r165;
	ld.u32 	%r166, [%rd97+112];
	st.u32 	[%rd313+112], %r166;
	ld.u32 	%r167, [%rd97+116];
	st.u32 	[%rd313+116], %r167;
	ld.u32 	%r168, [%rd97+120];
	st.u32 	[%rd313+120], %r168;
	ld.u32 	%r169, [%rd97+124];
	st.u32 	[%rd313+124], %r169;
	ld.u32 	%r170, [%rd97+128];
	st.u32 	[%rd313+128], %r170;
	ld.u32 	%r171, [%rd97+132];
	st.u32 	[%rd313+132], %r171;
	ld.u32 	%r172, [%rd97+136];
	st.u32 	[%rd313+136], %r172;
	ld.u32 	%r173, [%rd97+140];
	st.u32 	[%rd313+140], %r173;
	ld.u32 	%r174, [%rd97+144];
	st.u32 	[%rd313+144], %r174;
	ld.u32 	%r175, [%rd97+148];
	st.u32 	[%rd313+148], %r175;
	ld.u32 	%r176, [%rd97+152];
	st.u32 	[%rd313+152], %r176;
	ld.u32 	%r177, [%rd97+156];
	st.u32 	[%rd313+156], %r177;
	ld.u32 	%r178, [%rd97+160];
	st.u32 	[%rd313+160], %r178;
	ld.u32 	%r179, [%rd97+164];
	st.u32 	[%rd313+164], %r179;
	ld.u32 	%r180, [%rd97+168];
	st.u32 	[%rd313+168], %r180;
	ld.u32 	%r181, [%rd97+172];
	st.u32 	[%rd313+172], %r181;
	ld.u32 	%r182, [%rd97+176];
	st.u32 	[%rd313+176], %r182;
	ld.u32 	%r183, [%rd97+180];
	st.u32 	[%rd313+180], %r183;
	ld.u32 	%r184, [%rd97+184];
	st.u32 	[%rd313+184], %r184;
	ld.u32 	%r185, [%rd97+188];
	st.u32 	[%rd313+188], %r185;
	ld.u32 	%r186, [%rd97+192];
	st.u32 	[%rd313+192], %r186;
	ld.u32 	%r187, [%rd97+196];
	st.u32 	[%rd313+196], %r187;
	ld.u32 	%r188, [%rd97+200];
	st.u32 	[%rd313+200], %r188;
	ld.u32 	%r189, [%rd97+204];
	st.u32 	[%rd313+204], %r189;
	ld.u32 	%r190, [%rd97+208];
	st.u32 	[%rd313+208], %r190;
	ld.u32 	%r191, [%rd97+212];
	st.u32 	[%rd313+212], %r191;
	ld.u32 	%r192, [%rd97+216];
	st.u32 	[%rd313+216], %r192;
	ld.u32 	%r193, [%rd97+220];
	st.u32 	[%rd313+220], %r193;
	ld.u32 	%r194, [%rd97+224];
	st.u32 	[%rd313+224], %r194;
	ld.u32 	%r195, [%rd97+228];
	st.u32 	[%rd313+228], %r195;
	ld.u32 	%r196, [%rd97+232];
	st.u32 	[%rd313+232], %r196;
	ld.u32 	%r197, [%rd97+236];
	st.u32 	[%rd313+236], %r197;
	ld.u32 	%r198, [%rd97+240];
	st.u32 	[%rd313+240], %r198;
	ld.u32 	%r199, [%rd97+244];
	st.u32 	[%rd313+244], %r199;
	ld.u32 	%r200, [%rd97+248];
	st.u32 	[%rd313+248], %r200;
	ld.u32 	%r201, [%rd97+252];
	st.u32 	[%rd313+252], %r201;
	ld.u32 	%r202, [%rd97+256];
	add.s32 	%r203, %r202, 1;
	st.u32 	[%rd97+256], %r203;
	add.s32 	%r68, %r860, 1;
	st.u32 	[%rd313+300], %r860;
	mul.wide.u32 	%rd98, %r13, 4;
	add.s64 	%rd99, %rd313, %rd98;
	ld.u32 	%r204, [%rd99];
	add.s64 	%rd101, %rd313, %rd85;
	st.u32 	[%rd101], %r204;
	st.u32 	[%rd99], %r137;
	ld.u64 	%rd300, [%rd313+288];
	mov.b16 	%rs50, 1;
	mov.u32 	%r860, %r68;
$L__BB1_137:
	setp.eq.s64 	%p32, %rd300, 0;
	selp.b64 	%rd37, %rd313, %rd300, %p32;
	mul.wide.u32 	%rd102, %r13, 4;
	add.s64 	%rd103, %rd37, %rd102;
	ld.u32 	%r70, [%rd103];
	mov.b32 	%r848, 2;
	setp.eq.s32 	%p33, %r70, 1;
	@%p33 bra 	$L__BB1_141;
	setp.eq.s32 	%p34, %r70, 2;
	@%p34 bra 	$L__BB1_142;
	setp.eq.s32 	%p35, %r70, 22;
	@%p35 bra 	$L__BB1_142;
	setp.eq.s32 	%p36, %r70, 11;
	selp.u32 	%r848, 1, 0, %p36;
	bra.uni 	$L__BB1_142;
$L__BB1_141:
	mov.b32 	%r848, 1;
$L__BB1_142:
	setp.gt.u32 	%p37, %r9, 55;
	setp.eq.s32 	%p38, %r12, 7;
	or.pred  	%p39, %p37, %p38;
	@%p39 bra 	$L__BB1_155;
	mov.b32 	%r849, 2;
	@%p33 bra 	$L__BB1_147;
	setp.eq.s32 	%p41, %r70, 2;
	@%p41 bra 	$L__BB1_148;
	setp.eq.s32 	%p42, %r70, 22;
	@%p42 bra 	$L__BB1_148;
	setp.eq.s32 	%p43, %r70, 11;
	selp.u32 	%r849, 1, 0, %p43;
	bra.uni 	$L__BB1_148;
$L__BB1_147:
	mov.b32 	%r849, 1;
$L__BB1_148:
	setp.eq.s32 	%p44, %r849, 0;
	setp.ne.s32 	%p45, %r849, %r848;
	or.pred  	%p46, %p44, %p45;
	@%p46 bra 	$L__BB1_155;
	shl.b32 	%r209, %r11, 3;
	or.b32  	%r210, %r209, %r12;
	add.s32 	%r75, %r210, 8;
	mul.wide.u32 	%rd104, %r75, 4;
	add.s64 	%rd105, %rd37, %rd104;
	ld.u32 	%r211, [%rd105+4];
	setp.ne.s32 	%p47, %r211, 0;
	@%p47 bra 	$L__BB1_155;
	setp.eq.s32 	%p48, %r848, 1;
	setp.ne.s32 	%p49, %r70, 11;
	and.pred  	%p50, %p48, %p49;
	@%p50 bra 	$L__BB1_155;
	and.b16  	%rs13, %rs50, 255;
	setp.ne.s16 	%p51, %rs13, 0;
	@%p51 bra 	$L__BB1_153;
	{ // callseq 19, 0
	.param .b64 param0;
	st.param.b64 	[param0], 320;
	.param .b64 retval0;
	call.uni (retval0), 
	malloc, 
	(
	param0
	);
	ld.param.b64 	%rd111, [retval0];
	} // callseq 19
	mov.b64 	%rd113, 0;
	st.u64 	[%rd111+264], %rd113;
	st.u64 	[%rd111+272], %rd113;
	st.u64 	[%rd111+280], %rd113;
	st.u64 	[%rd313+264], %rd111;
	st.u64 	[%rd111+288], %rd313;
	ld.u64 	%rd114, [%rd313+264];
	st.u64 	[%rd114+280], %rd113;
	ld.u64 	%rd313, [%rd313+264];
	bra.uni 	$L__BB1_154;
$L__BB1_153:
	{ // callseq 18, 0
	.param .b64 param0;
	st.param.b64 	[param0], 320;
	.param .b64 retval0;
	call.uni (retval0), 
	malloc, 
	(
	param0
	);
	ld.param.b64 	%rd106, [retval0];
	} // callseq 18
	mov.b64 	%rd108, 0;
	st.u64 	[%rd106+264], %rd108;
	st.u64 	[%rd106+272], %rd108;
	st.u64 	[%rd106+280], %rd108;
	st.u64 	[%rd106+288], %rd108;
	st.u64 	[%rd313+272], %rd106;
	ld.u64 	%rd109, [%rd313+288];
	st.u64 	[%rd106+288], %rd109;
	ld.u64 	%rd110, [%rd313+272];
	st.u64 	[%rd110+280], %rd313;
	ld.u64 	%rd313, [%rd313+272];
$L__BB1_154:
	mov.b32 	%r212, 0;
	st.u32 	[%rd313+256], %r212;
	mov.b64 	%rd115, 0;
	st.u64 	[%rd313+264], %rd115;
	st.u64 	[%rd313+272], %rd115;
	ld.u64 	%rd116, [%rd313+288];
	ld.u32 	%r213, [%rd116];
	st.u32 	[%rd313], %r213;
	ld.u32 	%r214, [%rd116+4];
	st.u32 	[%rd313+4], %r214;
	ld.u32 	%r215, [%rd116+8];
	st.u32 	[%rd313+8], %r215;
	ld.u32 	%r216, [%rd116+12];
	st.u32 	[%rd313+12], %r216;
	ld.u32 	%r217, [%rd116+16];
	st.u32 	[%rd313+16], %r217;
	ld.u32 	%r218, [%rd116+20];
	st.u32 	[%rd313+20], %r218;
	ld.u32 	%r219, [%rd116+24];
	st.u32 	[%rd313+24], %r219;
	ld.u32 	%r220, [%rd116+28];
	st.u32 	[%rd313+28], %r220;
	ld.u32 	%r221, [%rd116+32];
	st.u32 	[%rd313+32], %r221;
	ld.u32 	%r222, [%rd116+36];
	st.u32 	[%rd313+36], %r222;
	ld.u32 	%r223, [%rd116+40];
	st.u32 	[%rd313+40], %r223;
	ld.u32 	%r224, [%rd116+44];
	st.u32 	[%rd313+44], %r224;
	ld.u32 	%r225, [%rd116+48];
	st.u32 	[%rd313+48], %r225;
	ld.u32 	%r226, [%rd116+52];
	st.u32 	[%rd313+52], %r226;
	ld.u32 	%r227, [%rd116+56];
	st.u32 	[%rd313+56], %r227;
	ld.u32 	%r228, [%rd116+60];
	st.u32 	[%rd313+60], %r228;
	ld.u32 	%r229, [%rd116+64];
	st.u32 	[%rd313+64], %r229;
	ld.u32 	%r230, [%rd116+68];
	st.u32 	[%rd313+68], %r230;
	ld.u32 	%r231, [%rd116+72];
	st.u32 	[%rd313+72], %r231;
	ld.u32 	%r232, [%rd116+76];
	st.u32 	[%rd313+76], %r232;
	ld.u32 	%r233, [%rd116+80];
	st.u32 	[%rd313+80], %r233;
	ld.u32 	%r234, [%rd116+84];
	st.u32 	[%rd313+84], %r234;
	ld.u32 	%r235, [%rd116+88];
	st.u32 	[%rd313+88], %r235;
	ld.u32 	%r236, [%rd116+92];
	st.u32 	[%rd313+92], %r236;
	ld.u32 	%r237, [%rd116+96];
	st.u32 	[%rd313+96], %r237;
	ld.u32 	%r238, [%rd116+100];
	st.u32 	[%rd313+100], %r238;
	ld.u32 	%r239, [%rd116+104];
	st.u32 	[%rd313+104], %r239;
	ld.u32 	%r240, [%rd116+108];
	st.u32 	[%rd313+108], %r240;
	ld.u32 	%r241, [%rd116+112];
	st.u32 	[%rd313+112], %r241;
	ld.u32 	%r242, [%rd116+116];
	st.u32 	[%rd313+116], %r242;
	ld.u32 	%r243, [%rd116+120];
	st.u32 	[%rd313+120], %r243;
	ld.u32 	%r244, [%rd116+124];
	st.u32 	[%rd313+124], %r244;
	ld.u32 	%r245, [%rd116+128];
	st.u32 	[%rd313+128], %r245;
	ld.u32 	%r246, [%rd116+132];
	st.u32 	[%rd313+132], %r246;
	ld.u32 	%r247, [%rd116+136];
	st.u32 	[%rd313+136], %r247;
	ld.u32 	%r248, [%rd116+140];
	st.u32 	[%rd313+140], %r248;
	ld.u32 	%r249, [%rd116+144];
	st.u32 	[%rd313+144], %r249;
	ld.u32 	%r250, [%rd116+148];
	st.u32 	[%rd313+148], %r250;
	ld.u32 	%r251, [%rd116+152];
	st.u32 	[%rd313+152], %r251;
	ld.u32 	%r252, [%rd116+156];
	st.u32 	[%rd313+156], %r252;
	ld.u32 	%r253, [%rd116+160];
	st.u32 	[%rd313+160], %r253;
	ld.u32 	%r254, [%rd116+164];
	st.u32 	[%rd313+164], %r254;
	ld.u32 	%r255, [%rd116+168];
	st.u32 	[%rd313+168], %r255;
	ld.u32 	%r256, [%rd116+172];
	st.u32 	[%rd313+172], %r256;
	ld.u32 	%r257, [%rd116+176];
	st.u32 	[%rd313+176], %r257;
	ld.u32 	%r258, [%rd116+180];
	st.u32 	[%rd313+180], %r258;
	ld.u32 	%r259, [%rd116+184];
	st.u32 	[%rd313+184], %r259;
	ld.u32 	%r260, [%rd116+188];
	st.u32 	[%rd313+188], %r260;
	ld.u32 	%r261, [%rd116+192];
	st.u32 	[%rd313+192], %r261;
	ld.u32 	%r262, [%rd116+196];
	st.u32 	[%rd313+196], %r262;
	ld.u32 	%r263, [%rd116+200];
	st.u32 	[%rd313+200], %r263;
	ld.u32 	%r264, [%rd116+204];
	st.u32 	[%rd313+204], %r264;
	ld.u32 	%r265, [%rd116+208];
	st.u32 	[%rd313+208], %r265;
	ld.u32 	%r266, [%rd116+212];
	st.u32 	[%rd313+212], %r266;
	ld.u32 	%r267, [%rd116+216];
	st.u32 	[%rd313+216], %r267;
	ld.u32 	%r268, [%rd116+220];
	st.u32 	[%rd313+220], %r268;
	ld.u32 	%r269, [%rd116+224];
	st.u32 	[%rd313+224], %r269;
	ld.u32 	%r270, [%rd116+228];
	st.u32 	[%rd313+228], %r270;
	ld.u32 	%r271, [%rd116+232];
	st.u32 	[%rd313+232], %r271;
	ld.u32 	%r272, [%rd116+236];
	st.u32 	[%rd313+236], %r272;
	ld.u32 	%r273, [%rd116+240];
	st.u32 	[%rd313+240], %r273;
	ld.u32 	%r274, [%rd116+244];
	st.u32 	[%rd313+244], %r274;
	ld.u32 	%r275, [%rd116+248];
	st.u32 	[%rd313+248], %r275;
	ld.u32 	%r276, [%rd116+252];
	st.u32 	[%rd313+252], %r276;
	ld.u32 	%r277, [%rd116+256];
	add.s32 	%r278, %r277, 1;
	st.u32 	[%rd116+256], %r278;
	add.s32 	%r76, %r860, 1;
	st.u32 	[%rd313+300], %r860;
	mul.wide.u32 	%rd117, %r13, 4;
	add.s64 	%rd118, %rd313, %rd117;
	ld.u32 	%r279, [%rd118];
	add.s64 	%rd120, %rd313, %rd104;
	st.u32 	[%rd120+4], %r279;
	st.u32 	[%rd118], %r212;
	ld.u64 	%rd300, [%rd313+288];
	mov.b16 	%rs50, 1;
	mov.u32 	%r860, %r76;
$L__BB1_155:
	add.s32 	%r78, %r11, 2;
	add.s32 	%r79, %r12, -2;
	setp.eq.s64 	%p52, %rd300, 0;
	selp.b64 	%rd44, %rd313, %rd300, %p52;
	mul.wide.u32 	%rd121, %r13, 4;
	add.s64 	%rd122, %rd44, %rd121;
	ld.u32 	%r80, [%rd122];
	mov.b32 	%r851, 2;
	setp.eq.s32 	%p53, %r80, 1;
	@%p53 bra 	$L__BB1_159;
	setp.eq.s32 	%p54, %r80, 2;
	@%p54 bra 	$L__BB1_160;
	setp.eq.s32 	%p55, %r80, 22;
	@%p55 bra 	$L__BB1_160;
	setp.eq.s32 	%p56, %r80, 11;
	selp.u32 	%r851, 1, 0, %p56;
	bra.uni 	$L__BB1_160;
$L__BB1_159:
	mov.b32 	%r851, 1;
$L__BB1_160:
	setp.gt.u32 	%p57, %r9, 47;
	setp.gt.u32 	%p58, %r79, 7;
	or.pred  	%p59, %p57, %p58;
	@%p59 bra 	$L__BB1_192;
	mov.b32 	%r852, 2;
	@%p53 bra 	$L__BB1_165;
	setp.eq.s32 	%p61, %r80, 2;
	@%p61 bra 	$L__BB1_166;
	setp.eq.s32 	%p62, %r80, 22;
	@%p62 bra 	$L__BB1_166;
	setp.eq.s32 	%p63, %r80, 11;
	selp.u32 	%r852, 1, 0, %p63;
	bra.uni 	$L__BB1_166;
$L__BB1_165:
	mov.b32 	%r852, 1;
$L__BB1_166:
	setp.eq.s32 	%p64, %r852, 0;
	setp.ne.s32 	%p65, %r852, %r851;
	or.pred  	%p66, %p64, %p65;
	@%p66 bra 	$L__BB1_192;
	shl.b32 	%r285, %r78, 3;
	or.b32  	%r286, %r12, %r285;
	add.s32 	%r85, %r286, -2;
	mul.wide.u32 	%rd123, %r85, 4;
	add.s64 	%rd124, %rd44, %rd123;
	ld.u32 	%r287, [%rd124];
	setp.ne.s32 	%p67, %r287, 0;
	@%p67 bra 	$L__BB1_192;
	setp.eq.s32 	%p68, %r851, 1;
	setp.ne.s32 	%p69, %r80, 11;
	and.pred  	%p70, %p68, %p69;
	@%p70 bra 	$L__BB1_192;
	setp.eq.s32 	%p71, %r80, 22;
	@%p71 bra 	$L__BB1_171;
	@%p69 bra 	$L__BB1_181;
$L__BB1_171:
	shl.b32 	%r289, %r11, 3;
	or.b32  	%r290, %r289, %r12;
	add.s32 	%r291, %r290, 7;
	mul.wide.u32 	%rd125, %r291, 4;
	add.s64 	%rd126, %rd44, %rd125;
	ld.u32 	%r86, [%rd126];
	mov.b32 	%r853, 2;
	setp.gt.s32 	%p73, %r86, 1;
	@%p73 bra 	$L__BB1_175;
	setp.eq.s32 	%p76, %r86, 0;
	@%p76 bra 	$L__BB1_179;
	setp.eq.s32 	%p77, %r86, 1;
	@%p77 bra 	$L__BB1_174;
	bra.uni 	$L__BB1_177;
$L__BB1_174:
	mov.b32 	%r853, 1;
	bra.uni 	$L__BB1_178;
$L__BB1_175:
	setp.eq.s32 	%p74, %r86, 2;
	@%p74 bra 	$L__BB1_178;
	setp.eq.s32 	%p75, %r86, 22;
	@%p75 bra 	$L__BB1_178;
$L__BB1_177:
	setp.eq.s32 	%p78, %r86, 11;
	selp.u32 	%r853, 1, 0, %p78;
$L__BB1_178:
	setp.eq.s32 	%p79, %r80, 11;
	selp.u32 	%r293, 1, 0, %p79;
	setp.eq.s32 	%p81, %r80, 2;
	selp.b32 	%r294, 2, %r293, %p71;
	selp.b32 	%r295, 2, %r294, %p81;
	setp.eq.s32 	%p82, %r853, %r295;
	@%p82 bra 	$L__BB1_192;
$L__BB1_179:
	setp.eq.s32 	%p83, %r80, 11;
	@%p83 bra 	$L__BB1_188;
	@%p71 bra 	$L__BB1_188;
$L__BB1_181:
	add.s32 	%r296, %r78, %r11;
	add.s32 	%r297, %r12, %r12;
	add.s32 	%r298, %r297, -2;
	shr.u32 	%r299, %r298, 1;
	shl.b32 	%r300, %r296, 2;
	and.b32  	%r301, %r300, 120;
	add.s32 	%r302, %r301, %r299;
	mul.wide.u32 	%rd127, %r302, 4;
	add.s64 	%rd128, %rd44, %rd127;
	ld.u32 	%r89, [%rd128];
	setp.eq.s32 	%p85, %r89, 0;
	@%p85 bra 	$L__BB1_192;
	mov.b32 	%r854, 2;
	setp.eq.s32 	%p86, %r89, 1;
	@%p86 bra 	$L__BB1_186;
	setp.eq.s32 	%p87, %r89, 2;
	@%p87 bra 	$L__BB1_187;
	setp.eq.s32 	%p88, %r89, 22;
	@%p88 bra 	$L__BB1_187;
	setp.eq.s32 	%p89, %r89, 11;
	selp.u32 	%r854, 1, 0, %p89;
	bra.uni 	$L__BB1_187;
$L__BB1_186:
	mov.b32 	%r854, 1;
$L__BB1_187:
	selp.u32 	%r305, 1, 0, %p53;
	setp.eq.s32 	%p91, %r80, 2;
	selp.b32 	%r306, 2, %r305, %p91;
	setp.eq.s32 	%p92, %r306, %r854;
	@%p92 bra 	$L__BB1_192;
$L__BB1_188:
	and.b16  	%rs15, %rs50, 255;
	setp.ne.s16 	%p93, %rs15, 0;
	@%p93 bra 	$L__BB1_190;
	{ // callseq 21, 0
	.param .b64 param0;
	st.param.b64 	[param0], 320;
	.param .b64 retval0;
	call.uni (retval0), 
	malloc, 
	(
	param0
	);
	ld.param.b64 	%rd134, [retval0];
	} // callseq 21
	mov.b64 	%rd136, 0;
	st.u64 	[%rd134+264], %rd136;
	st.u64 	[%rd134+272], %rd136;
	st.u64 	[%rd134+280], %rd136;
	st.u64 	[%rd313+264], %rd134;
	st.u64 	[%rd134+288], %rd313;
	ld.u64 	%rd137, [%rd313+264];
	st.u64 	[%rd137+280], %rd136;
	ld.u64 	%rd313, [%rd313+264];
	bra.uni 	$L__BB1_191;
$L__BB1_190:
	{ // callseq 20, 0
	.param .b64 param0;
	st.param.b64 	[param0], 320;
	.param .b64 retval0;
	call.uni (retval0), 
	malloc, 
	(
	param0
	);
	ld.param.b64 	%rd129, [retval0];
	} // callseq 20
	mov.b64 	%rd131, 0;
	st.u64 	[%rd129+264], %rd131;
	st.u64 	[%rd129+272], %rd131;
	st.u64 	[%rd129+280], %rd131;
	st.u64 	[%rd129+288], %rd131;
	st.u64 	[%rd313+272], %rd129;
	ld.u64 	%rd132, [%rd313+288];
	st.u64 	[%rd129+288], %rd132;
	ld.u64 	%rd133, [%rd313+272];
	st.u64 	[%rd133+280], %rd313;
	ld.u64 	%rd313, [%rd313+272];
$L__BB1_191:
	mov.b32 	%r307, 0;
	st.u32 	[%rd313+256], %r307;
	mov.b64 	%rd138, 0;
	st.u64 	[%rd313+264], %rd138;
	st.u64 	[%rd313+272], %rd138;
	ld.u64 	%rd139, [%rd313+288];
	ld.u32 	%r308, [%rd139];
	st.u32 	[%rd313], %r308;
	ld.u32 	%r309, [%rd139+4];
	st.u32 	[%rd313+4], %r309;
	ld.u32 	%r310, [%rd139+8];
	st.u32 	[%rd313+8], %r310;
	ld.u32 	%r311, [%rd139+12];
	st.u32 	[%rd313+12], %r311;
	ld.u32 	%r312, [%rd139+16];
	st.u32 	[%rd313+16], %r312;
	ld.u32 	%r313, [%rd139+20];
	st.u32 	[%rd313+20], %r313;
	ld.u32 	%r314, [%rd139+24];
	st.u32 	[%rd313+24], %r314;
	ld.u32 	%r315, [%rd139+28];
	st.u32 	[%rd313+28], %r315;
	ld.u32 	%r316, [%rd139+32];
	st.u32 	[%rd313+32], %r316;
	ld.u32 	%r317, [%rd139+36];
	st.u32 	[%rd313+36], %r317;
	ld.u32 	%r318, [%rd139+40];
	st.u32 	[%rd313+40], %r318;
	ld.u32 	%r319, [%rd139+44];
	st.u32 	[%rd313+44], %r319;
	ld.u32 	%r320, [%rd139+48];
	st.u32 	[%rd313+48], %r320;
	ld.u32 	%r321, [%rd139+52];
	st.u32 	[%rd313+52], %r321;
	ld.u32 	%r322, [%rd139+56];
	st.u32 	[%rd313+56], %r322;
	ld.u32 	%r323, [%rd139+60];
	st.u32 	[%rd313+60], %r323;
	ld.u32 	%r324, [%rd139+64];
	st.u32 	[%rd313+64], %r324;
	ld.u32 	%r325, [%rd139+68];
	st.u32 	[%rd313+68], %r325;
	ld.u32 	%r326, [%rd139+72];
	st.u32 	[%rd313+72], %r326;
	ld.u32 	%r327, [%rd139+76];
	st.u32 	[%rd313+76], %r327;
	ld.u32 	%r328, [%rd139+80];
	st.u32 	[%rd313+80], %r328;
	ld.u32 	%r329, [%rd139+84];
	st.u32 	[%rd313+84], %r329;
	ld.u32 	%r330, [%rd139+88];
	st.u32 	[%rd313+88], %r330;
	ld.u32 	%r331, [%rd139+92];
	st.u32 	[%rd313+92], %r331;
	ld.u32 	%r332, [%rd139+96];
	st.u32 	[%rd313+96], %r332;
	ld.u32 	%r333, [%rd139+100];
	st.u32 	[%rd313+100], %r333;
	ld.u32 	%r334, [%rd139+104];
	st.u32 	[%rd313+104], %r334;
	ld.u32 	%r335, [%rd139+108];
	st.u32 	[%rd313+108], %r335;
	ld.u32 	%r336, [%rd139+112];
	st.u32 	[%rd313+112], %r336;
	ld.u32 	%r337, [%rd139+116];
	st.u32 	[%rd313+116], %r337;
	ld.u32 	%r338, [%rd139+120];
	st.u32 	[%rd313+120], %r338;
	ld.u32 	%r339, [%rd139+124];
	st.u32 	[%rd313+124], %r339;
	ld.u32 	%r340, [%rd139+128];
	st.u32 	[%rd313+128], %r340;
	ld.u32 	%r341, [%rd139+132];
	st.u32 	[%rd313+132], %r341;
	ld.u32 	%r342, [%rd139+136];
	st.u32 	[%rd313+136], %r342;
	ld.u32 	%r343, [%rd139+140];
	st.u32 	[%rd313+140], %r343;
	ld.u32 	%r344, [%rd139+144];
	st.u32 	[%rd313+144], %r344;
	ld.u32 	%r345, [%rd139+148];
	st.u32 	[%rd313+148], %r345;
	ld.u32 	%r346, [%rd139+152];
	st.u32 	[%rd313+152], %r346;
	ld.u32 	%r347, [%rd139+156];
	st.u32 	[%rd313+156], %r347;
	ld.u32 	%r348, [%rd139+160];
	st.u32 	[%rd313+160], %r348;
	ld.u32 	%r349, [%rd139+164];
	st.u32 	[%rd313+164], %r349;
	ld.u32 	%r350, [%rd139+168];
	st.u32 	[%rd313+168], %r350;
	ld.u32 	%r351, [%rd139+172];
	st.u32 	[%rd313+172], %r351;
	ld.u32 	%r352, [%rd139+176];
	st.u32 	[%rd313+176], %r352;
	ld.u32 	%r353, [%rd139+180];
	st.u32 	[%rd313+180], %r353;
	ld.u32 	%r354, [%rd139+184];
	st.u32 	[%rd313+184], %r354;
	ld.u32 	%r355, [%rd139+188];
	st.u32 	[%rd313+188], %r355;
	ld.u32 	%r356, [%rd139+192];
	st.u32 	[%rd313+192], %r356;
	ld.u32 	%r357, [%rd139+196];
	st.u32 	[%rd313+196], %r357;
	ld.u32 	%r358, [%rd139+200];
	st.u32 	[%rd313+200], %r358;
	ld.u32 	%r359, [%rd139+204];
	st.u32 	[%rd313+204], %r359;
	ld.u32 	%r360, [%rd139+208];
	st.u32 	[%rd313+208], %r360;
	ld.u32 	%r361, [%rd139+212];
	st.u32 	[%rd313+212], %r361;
	ld.u32 	%r362, [%rd139+216];
	st.u32 	[%rd313+216], %r362;
	ld.u32 	%r363, [%rd139+220];
	st.u32 	[%rd313+220], %r363;
	ld.u32 	%r364, [%rd139+224];
	st.u32 	[%rd313+224], %r364;
	ld.u32 	%r365, [%rd139+228];
	st.u32 	[%rd313+228], %r365;
	ld.u32 	%r366, [%rd139+232];
	st.u32 	[%rd313+232], %r366;
	ld.u32 	%r367, [%rd139+236];
	st.u32 	[%rd313+236], %r367;
	ld.u32 	%r368, [%rd139+240];
	st.u32 	[%rd313+240], %r368;
	ld.u32 	%r369, [%rd139+244];
	st.u32 	[%rd313+244], %r369;
	ld.u32 	%r370, [%rd139+248];
	st.u32 	[%rd313+248], %r370;
	ld.u32 	%r371, [%rd139+252];
	st.u32 	[%rd313+252], %r371;
	ld.u32 	%r372, [%rd139+256];
	add.s32 	%r373, %r372, 1;
	st.u32 	[%rd139+256], %r373;
	add.s32 	%r92, %r860, 1;
	st.u32 	[%rd313+300], %r860;
	mul.wide.u32 	%rd140, %r13, 4;
	add.s64 	%rd141, %rd313, %rd140;
	ld.u32 	%r374, [%rd141];
	mul.wide.u32 	%rd142, %r85, 4;
	add.s64 	%rd143, %rd313, %rd142;
	st.u32 	[%rd143], %r374;
	st.u32 	[%rd141], %r307;
	add.s32 	%r375, %r78, %r11;
	shl.b32 	%r376, %r375, 2;
	and.b32  	%r377, %r376, 120;
	add.s32 	%r378, %r12, %r12;
	add.s32 	%r379, %r378, -2;
	shr.u32 	%r380, %r379, 1;
	add.s32 	%r381, %r377, %r380;
	mul.wide.u32 	%rd144, %r381, 4;
	add.s64 	%rd145, %rd313, %rd144;
	st.u32 	[%rd145], %r307;
	ld.u64 	%rd300, [%rd313+288];
	mov.b16 	%rs50, 1;
	mov.u32 	%r860, %r92;
$L__BB1_192:
	setp.eq.s64 	%p94, %rd300, 0;
	selp.b64 	%rd51, %rd313, %rd300, %p94;
	mul.wide.u32 	%rd146, %r13, 4;
	add.s64 	%rd147, %rd51, %rd146;
	ld.u32 	%r94, [%rd147];
	mov.b32 	%r856, 2;
	setp.eq.s32 	%p95, %r94, 1;
	@%p95 bra 	$L__BB1_196;
	setp.eq.s32 	%p96, %r94, 2;
	@%p96 bra 	$L__BB1_197;
	setp.eq.s32 	%p97, %r94, 22;
	@%p97 bra 	$L__BB1_197;
	setp.eq.s32 	%p98, %r94, 11;
	selp.u32 	%r856, 1, 0, %p98;
	bra.uni 	$L__BB1_197;
$L__BB1_196:
	mov.b32 	%r856, 1;
$L__BB1_197:
	setp.gt.u32 	%p99, %r9, 47;
	setp.gt.u32 	%p100, %r12, 5;
	or.pred  	%p101, %p99, %p100;
	@%p101 bra 	$L__BB1_229;
	mov.b32 	%r857, 2;
	@%p95 bra 	$L__BB1_202;
	setp.eq.s32 	%p103, %r94, 2;
	@%p103 bra 	$L__BB1_203;
	setp.eq.s32 	%p104, %r94, 22;
	@%p104 bra 	$L__BB1_203;
	setp.eq.s32 	%p105, %r94, 11;
	selp.u32 	%r857, 1, 0, %p105;
	bra.uni 	$L__BB1_203;
$L__BB1_202:
	mov.b32 	%r857, 1;
$L__BB1_203:
	setp.eq.s32 	%p106, %r857, 0;
	setp.ne.s32 	%p107, %r857, %r856;
	or.pred  	%p108, %p106, %p107;
	@%p108 bra 	$L__BB1_229;
	shl.b32 	%r387, %r78, 3;
	or.b32  	%r99, %r387, %r12;
	mul.wide.u32 	%rd148, %r99, 4;
	add.s64 	%rd52, %rd51, %rd148;
	ld.u32 	%r388, [%rd52+8];
	setp.ne.s32 	%p109, %r388, 0;
	@%p109 bra 	$L__BB1_229;
	setp.eq.s32 	%p110, %r856, 1;
	setp.ne.s32 	%p111, %r94, 11;
	and.pred  	%p112, %p110, %p111;
	@%p112 bra 	$L__BB1_229;
	setp.eq.s32 	%p113, %r94, 22;
	@%p113 bra 	$L__BB1_208;
	@%p111 bra 	$L__BB1_218;
$L__BB1_208:
	ld.u32 	%r100, [%rd52+-28];
	mov.b32 	%r858, 2;
	setp.gt.s32 	%p115, %r100, 1;
	@%p115 bra 	$L__BB1_212;
	setp.eq.s32 	%p118, %r100, 0;
	@%p118 bra 	$L__BB1_216;
	setp.eq.s32 	%p119, %r100, 1;
	@%p119 bra 	$L__BB1_211;
	bra.uni 	$L__BB1_214;
$L__BB1_211:
	mov.b32 	%r858, 1;
	bra.uni 	$L__BB1_215;
$L__BB1_212:
	setp.eq.s32 	%p116, %r100, 2;
	@%p116 bra 	$L__BB1_215;
	setp.eq.s32 	%p117, %r100, 22;
	@%p117 bra 	$L__BB1_215;
$L__BB1_214:
	setp.eq.s32 	%p120, %r100, 11;
	selp.u32 	%r858, 1, 0, %p120;
$L__BB1_215:
	setp.eq.s32 	%p121, %r94, 11;
	selp.u32 	%r391, 1, 0, %p121;
	setp.eq.s32 	%p123, %r94, 2;
	selp.b32 	%r392, 2, %r391, %p113;
	selp.b32 	%r393, 2, %r392, %p123;
	setp.eq.s32 	%p124, %r858, %r393;
	@%p124 bra 	$L__BB1_229;
$L__BB1_216:
	setp.eq.s32 	%p125, %r94, 11;
	@%p125 bra 	$L__BB1_225;
	@%p113 bra 	$L__BB1_225;
$L__BB1_218:
	add.s32 	%r394, %r78, %r11;
	cvt.u16.u32 	%rs17, %r12;
	add.s16 	%rs18, %rs17, %rs17;
	add.s16 	%rs19, %rs18, 2;
	shr.u16 	%rs20, %rs19, 1;
	cvt.u32.u16 	%r395, %rs20;
	shl.b32 	%r396, %r394, 2;
	and.b32  	%r397, %r396, 120;
	add.s32 	%r398, %r397, %r395;
	mul.wide.u32 	%rd149, %r398, 4;
	add.s64 	%rd150, %rd51, %rd149;
	ld.u32 	%r103, [%rd150];
	setp.eq.s32 	%p127, %r103, 0;
	@%p127 bra 	$L__BB1_229;
	mov.b32 	%r859, 2;
	setp.eq.s32 	%p128, %r103, 1;
	@%p128 bra 	$L__BB1_223;
	setp.eq.s32 	%p129, %r103, 2;
	@%p129 bra 	$L__BB1_224;
	setp.eq.s32 	%p130, %r103, 22;
	@%p130 bra 	$L__BB1_224;
	setp.eq.s32 	%p131, %r103, 11;
	selp.u32 	%r859, 1, 0, %p131;
	bra.uni 	$L__BB1_224;
$L__BB1_223:
	mov.b32 	%r859, 1;
$L__BB1_224:
	setp.eq.s32 	%p132, %r94, 1;
	selp.u32 	%r401, 1, 0, %p132;
	setp.eq.s32 	%p133, %r94, 2;
	selp.b32 	%r402, 2, %r401, %p133;
	setp.eq.s32 	%p134, %r402, %r859;
	@%p134 bra 	$L__BB1_229;
$L__BB1_225:
	and.b16  	%rs21, %rs50, 255;
	setp.ne.s16 	%p135, %rs21, 0;
	@%p135 bra 	$L__BB1_227;
	{ // callseq 23, 0
	.param .b64 param0;
	st.param.b64 	[param0], 320;
	.param .b64 retval0;
	call.uni (retval0), 
	malloc, 
	(
	param0
	);
	ld.param.b64 	%rd156, [retval0];
	} // callseq 23
	mov.b64 	%rd158, 0;
	st.u64 	[%rd156+264], %rd158;
	st.u64 	[%rd156+272], %rd158;
	st.u64 	[%rd156+280], %rd158;
	st.u64 	[%rd313+264], %rd156;
	st.u64 	[%rd156+288], %rd313;
	ld.u64 	%rd159, [%rd313+264];
	st.u64 	[%rd159+280], %rd158;
	ld.u64 	%rd313, [%rd313+264];
	bra.uni 	$L__BB1_228;
$L__BB1_227:
	{ // callseq 22, 0
	.param .b64 param0;
	st.param.b64 	[param0], 320;
	.param .b64 retval0;
	call.uni (retval0), 
	malloc, 
	(
	param0
	);
	ld.param.b64 	%rd151, [retval0];
	} // callseq 22
	mov.b64 	%rd153, 0;
	st.u64 	[%rd151+264], %rd153;
	st.u64 	[%rd151+272], %rd153;
	st.u64 	[%rd151+280], %rd153;
	st.u64 	[%rd151+288], %rd153;
	st.u64 	[%rd313+272], %rd151;
	ld.u64 	%rd154, [%rd313+288];
	st.u64 	[%rd151+288], %rd154;
	ld.u64 	%rd155, [%rd313+272];
	st.u64 	[%rd155+280], %rd313;
	ld.u64 	%rd313, [%rd313+272];
$L__BB1_228:
	mov.b32 	%r403, 0;
	st.u32 	[%rd313+256], %r403;
	mov.b64 	%rd160, 0;
	st.u64 	[%rd313+264], %rd160;
	st.u64 	[%rd313+272], %rd160;
	ld.u64 	%rd161, [%rd313+288];
	ld.u32 	%r404, [%rd161];
	st.u32 	[%rd313], %r404;
	ld.u32 	%r405, [%rd161+4];
	st.u32 	[%rd313+4], %r405;
	ld.u32 	%r406, [%rd161+8];
	st.u32 	[%rd313+8], %r406;
	ld.u32 	%r407, [%rd161+12];
	st.u32 	[%rd313+12], %r407;
	ld.u32 	%r408, [%rd161+16];
	st.u32 	[%rd313+16], %r408;
	ld.u32 	%r409, [%rd161+20];
	st.u32 	[%rd313+20], %r409;
	ld.u32 	%r410, [%rd161+24];
	st.u32 	[%rd313+24], %r410;
	ld.u32 	%r411, [%rd161+28];
	st.u32 	[%rd313+28], %r411;
	ld.u32 	%r412, [%rd161+32];
	st.u32 	[%rd313+32], %r412;
	ld.u32 	%r413, [%rd161+36];
	st.u32 	[%rd313+36], %r413;
	ld.u32 	%r414, [%rd161+40];
	st.u32 	[%rd313+40], %r414;
	ld.u32 	%r415, [%rd161+44];
	st.u32 	[%rd313+44], %r415;
	ld.u32 	%r416, [%rd161+48];
	st.u32 	[%rd313+48], %r416;
	ld.u32 	%r417, [%rd161+52];
	st.u32 	[%rd313+52], %r417;
	ld.u32 	%r418, [%rd161+56];
	st.u32 	[%rd313+56], %r418;
	ld.u32 	%r419, [%rd161+60];
	st.u32 	[%rd313+60], %r419;
	ld.u32 	%r420, [%rd161+64];
	st.u32 	[%rd313+64], %r420;
	ld.u32 	%r421, [%rd161+68];
	st.u32 	[%rd313+68], %r421;
	ld.u32 	%r422, [%rd161+72];
	st.u32 	[%rd313+72], %r422;
	ld.u32 	%r423, [%rd161+76];
	st.u32 	[%rd313+76], %r423;
	ld.u32 	%r424, [%rd161+80];
	st.u32 	[%rd313+80], %r424;
	ld.u32 	%r425, [%rd161+84];
	st.u32 	[%rd313+84], %r425;
	ld.u32 	%r426, [%rd161+88];
	st.u32 	[%rd313+88], %r426;
	ld.u32 	%r427, [%rd161+92];
	st.u32 	[%rd313+92], %r427;
	ld.u32 	%r428, [%rd161+96];
	st.u32 	[%rd313+96], %r428;
	ld.u32 	%r429, [%rd161+100];
	st.u32 	[%rd313+100], %r429;
	ld.u32 	%r430, [%rd161+104];
	st.u32 	[%rd313+104], %r430;
	ld.u32 	%r431, [%rd161+108];
	st.u32 	[%rd313+108], %r431;
	ld.u32 	%r432, [%rd161+112];
	st.u32 	[%rd313+112], %r432;
	ld.u32 	%r433, [%rd161+116];
	st.u32 	[%rd313+116], %r433;
	ld.u32 	%r434, [%rd161+120];
	st.u32 	[%rd313+120], %r434;
	ld.u32 	%r435, [%rd161+124];
	st.u32 	[%rd313+124], %r435;
	ld.u32 	%r436, [%rd161+128];
	st.u32 	[%rd313+128], %r436;
	ld.u32 	%r437, [%rd161+132];
	st.u32 	[%rd313+132], %r437;
	ld.u32 	%r438, [%rd161+136];
	st.u32 	[%rd313+136], %r438;
	ld.u32 	%r439, [%rd161+140];
	st.u32 	[%rd313+140], %r439;
	ld.u32 	%r440, [%rd161+144];
	st.u32 	[%rd313+144], %r440;
	ld.u32 	%r441, [%rd161+148];
	st.u32 	[%rd313+148], %r441;
	ld.u32 	%r442, [%rd161+152];
	st.u32 	[%rd313+152], %r442;
	ld.u32 	%r443, [%rd161+156];
	st.u32 	[%rd313+156], %r443;
	ld.u32 	%r444, [%rd161+160];
	st.u32 	[%rd313+160], %r444;
	ld.u32 	%r445, [%rd161+164];
	st.u32 	[%rd313+164], %r445;
	ld.u32 	%r446, [%rd161+168];
	st.u32 	[%rd313+168], %r446;
	ld.u32 	%r447, [%rd161+172];
	st.u32 	[%rd313+172], %r447;
	ld.u32 	%r448, [%rd161+176];
	st.u32 	[%rd313+176], %r448;
	ld.u32 	%r449, [%rd161+180];
	st.u32 	[%rd313+180], %r449;
	ld.u32 	%r450, [%rd161+184];
	st.u32 	[%rd313+184], %r450;
	ld.u32 	%r451, [%rd161+188];
	st.u32 	[%rd313+188], %r451;
	ld.u32 	%r452, [%rd161+192];
	st.u32 	[%rd313+192], %r452;
	ld.u32 	%r453, [%rd161+196];
	st.u32 	[%rd313+196], %r453;
	ld.u32 	%r454, [%rd161+200];
	st.u32 	[%rd313+200], %r454;
	ld.u32 	%r455, [%rd161+204];
	st.u32 	[%rd313+204], %r455;
	ld.u32 	%r456, [%rd161+208];
	st.u32 	[%rd313+208], %r456;
	ld.u32 	%r457, [%rd161+212];
	st.u32 	[%rd313+212], %r457;
	ld.u32 	%r458, [%rd161+216];
	st.u32 	[%rd313+216], %r458;
	ld.u32 	%r459, [%rd161+220];
	st.u32 	[%rd313+220], %r459;
	ld.u32 	%r460, [%rd161+224];
	st.u32 	[%rd313+224], %r460;
	ld.u32 	%r461, [%rd161+228];
	st.u32 	[%rd313+228], %r461;
	ld.u32 	%r462, [%rd161+232];
	st.u32 	[%rd313+232], %r462;
	ld.u32 	%r463, [%rd161+236];
	st.u32 	[%rd313+236], %r463;
	ld.u32 	%r464, [%rd161+240];
	st.u32 	[%rd313+240], %r464;
	ld.u32 	%r465, [%rd161+244];
	st.u32 	[%rd313+244], %r465;
	ld.u32 	%r466, [%rd161+248];
	st.u32 	[%rd313+248], %r466;
	ld.u32 	%r467, [%rd161+252];
	st.u32 	[%rd313+252], %r467;
	ld.u32 	%r468, [%rd161+256];
	add.s32 	%r469, %r468, 1;
	st.u32 	[%rd161+256], %r469;
	add.s32 	%r106, %r860, 1;
	st.u32 	[%rd313+300], %r860;
	add.s64 	%rd163, %rd313, %rd146;
	ld.u32 	%r470, [%rd163];
	add.s64 	%rd165, %rd313, %rd148;
	st.u32 	[%rd165+8], %r470;
	st.u32 	[%rd163], %r403;
	add.s32 	%r471, %r78, %r11;
	shl.b32 	%r472, %r471, 2;
	and.b32  	%r473, %r472, 120;
	cvt.u16.u32 	%rs23, %r12;
	add.s16 	%rs24, %rs23, %rs23;
	add.s16 	%rs25, %rs24, 2;
	shr.u16 	%rs26, %rs25, 1;
	cvt.u32.u16 	%r474, %rs26;
	add.s32 	%r475, %r473, %r474;
	mul.wide.u32 	%rd166, %r475, 4;
	add.s64 	%rd167, %rd313, %rd166;
	st.u32 	[%rd167], %r403;
	mov.b16 	%rs50, 1;
	mov.u32 	%r860, %r106;
$L__BB1_229:
	add.s32 	%r828, %r828, 1;
	add.s64 	%rd291, %rd291, 4;
	setp.ne.s32 	%p257, %r828, 0;
	@%p257 bra 	$L__BB1_4;
$L__BB1_230:
	setp.eq.s32 	%p258, %r825, %r119;
	bar.sync 	0;
	@%p258 bra 	$L__BB1_247;
	ld.u32 	%r823, [%rd321+256];
	div.s32 	%r826, %r826, %r823;
	div.s32 	%r110, %r827, %r826;
	setp.ge.s32 	%p259, %r110, %r823;
	@%p259 bra 	$L__BB1_247;
	ld.u64 	%rd321, [%rd321+264];
	setp.lt.s32 	%p260, %r110, 1;
	@%p260 bra 	$L__BB1_246;
	and.b32  	%r111, %r110, 15;
	setp.lt.u32 	%p261, %r110, 16;
	@%p261 bra 	$L__BB1_236;
	and.b32  	%r112, %r110, 2147483632;
	mov.b32 	%r861, 0;
$L__BB1_235:
	.pragma "nounroll";
	ld.u64 	%rd263, [%rd321+272];
	ld.u64 	%rd264, [%rd263+272];
	ld.u64 	%rd265, [%rd264+272];
	ld.u64 	%rd266, [%rd265+272];
	ld.u64 	%rd267, [%rd266+272];
	ld.u64 	%rd268, [%rd267+272];
	ld.u64 	%rd269, [%rd268+272];
	ld.u64 	%rd270, [%rd269+272];
	ld.u64 	%rd271, [%rd270+272];
	ld.u64 	%rd272, [%rd271+272];
	ld.u64 	%rd273, [%rd272+272];
	ld.u64 	%rd274, [%rd273+272];
	ld.u64 	%rd275, [%rd274+272];
	ld.u64 	%rd276, [%rd275+272];
	ld.u64 	%rd277, [%rd276+272];
	ld.u64 	%rd321, [%rd277+272];
	add.s32 	%r861, %r861, 16;
	setp.ne.s32 	%p262, %r861, %r112;
	@%p262 bra 	$L__BB1_235;
$L__BB1_236:
	setp.eq.s32 	%p263, %r111, 0;
	@%p263 bra 	$L__BB1_246;
	and.b32  	%r115, %r110, 7;
	setp.lt.u32 	%p264, %r111, 8;
	@%p264 bra 	$L__BB1_239;
	ld.u64 	%rd279, [%rd321+272];
	ld.u64 	%rd280, [%rd279+272];
	ld.u64 	%rd281, [%rd280+272];
	ld.u64 	%rd282, [%rd281+272];
	ld.u64 	%rd283, [%rd282+272];
	ld.u64 	%rd284, [%rd283+272];
	ld.u64 	%rd285, [%rd284+272];
	ld.u64 	%rd321, [%rd285+272];
$L__BB1_239:
	setp.eq.s32 	%p265, %r115, 0;
	@%p265 bra 	$L__BB1_246;
	and.b32  	%r116, %r110, 3;
	setp.lt.u32 	%p266, %r115, 4;
	@%p266 bra 	$L__BB1_242;
	ld.u64 	%rd287, [%rd321+272];
	ld.u64 	%rd288, [%rd287+272];
	ld.u64 	%rd289, [%rd288+272];
	ld.u64 	%rd321, [%rd289+272];
$L__BB1_242:
	setp.eq.s32 	%p267, %r116, 0;
	@%p267 bra 	$L__BB1_246;
	ld.u64 	%rd321, [%rd321+272];
	setp.eq.s32 	%p268, %r116, 1;
	@%p268 bra 	$L__BB1_246;
	ld.u64 	%rd321, [%rd321+272];
	setp.eq.s32 	%p269, %r116, 2;
	@%p269 bra 	$L__BB1_246;
	ld.u64 	%rd321, [%rd321+272];
$L__BB1_246:
	bar.sync 	0;
	rem.s32 	%r827, %r827, %r826;
	bra.uni 	$L__BB1_2;
$L__BB1_247:
	ret;

}
	// .globl	delete_tree
.visible .entry delete_tree(
	.param .u64 .ptr .align 1 delete_tree_param_0,
	.param .u32 delete_tree_param_1,
	.param .u64 .ptr .align 1 delete_tree_param_2
)
{
	.reg .pred 	%p<16>;
	.reg .b32 	%r<43>;
	.reg .b64 	%rd<43>;

	ld.param.u64 	%rd20, [delete_tree_param_0];
	ld.param.u32 	%r17, [delete_tree_param_1];
	ld.param.u64 	%rd21, [delete_tree_param_2];
	mov.u32 	%r18, %ctaid.x;
	mov.u32 	%r19, %ntid.x;
	mul.lo.s32 	%r20, %r18, %r19;
	mov.u32 	%r21, %tid.x;
	neg.s32 	%r22, %r21;
	setp.ne.s32 	%p1, %r20, %r22;
	@%p1 bra 	$L__BB2_22;
	cvta.to.global.u64 	%rd23, %rd20;
	ld.global.u64 	%rd40, [%rd23+264];
	setp.eq.s64 	%p2, %rd40, 0;
	mov.b64 	%rd39, 0;
	mov.b32 	%r34, 0;
	@%p2 bra 	$L__BB2_5;
	ld.u64 	%rd33, [%rd40+272];
	setp.eq.s64 	%p3, %rd33, 0;
	mov.b32 	%r34, 1;
	mov.u64 	%rd39, %rd40;
	@%p3 bra 	$L__BB2_5;
	mov.b32 	%r34, 1;
$L__BB2_4:
	mov.u64 	%rd39, %rd33;
	add.s32 	%r34, %r34, 1;
	ld.u64 	%rd33, [%rd39+272];
	setp.ne.s64 	%p4, %rd33, 0;
	@%p4 bra 	$L__BB2_4;
$L__BB2_5:
	setp.eq.s32 	%p5, %r34, 0;
	mov.b32 	%r26, 0;
	mov.u32 	%r42, %r26;
	@%p5 bra 	$L__BB2_15;
$L__BB2_6:
	ld.u32 	%r27, [%rd40+256];
	add.s32 	%r28, %r27, %r34;
	setp.ge.s32 	%p6, %r28, %r17;
	mov.u32 	%r42, %r34;
	@%p6 bra 	$L__BB2_15;
	ld.u64 	%rd8, [%rd40+272];
	ld.u64 	%rd24, [%rd40+288];
	ld.u64 	%rd25, [%rd8+288];
	setp.eq.s64 	%p7, %rd24, %rd25;
	@%p7 bra 	$L__BB2_9;
	mov.b64 	%rd26, 0;
	st.u64 	[%rd40+272], %rd26;
$L__BB2_9:
	add.s32 	%r34, %r34, -1;
	ld.u64 	%rd38, [%rd40+264];
	setp.eq.s64 	%p8, %rd38, 0;
	@%p8 bra 	$L__BB2_14;
	st.u64 	[%rd39+272], %rd38;
	ld.u64 	%rd37, [%rd38+272];
	setp.eq.s64 	%p9, %rd37, 0;
	mov.b32 	%r37, 1;
	@%p9 bra 	$L__BB2_13;
	mov.b32 	%r37, 1;
$L__BB2_12:
	mov.u64 	%rd38, %rd37;
	add.s32 	%r37, %r37, 1;
	ld.u64 	%rd37, [%rd38+272];
	setp.ne.s64 	%p10, %rd37, 0;
	@%p10 bra 	$L__BB2_12;
$L__BB2_13:
	add.s32 	%r34, %r37, %r34;
	mov.u64 	%rd39, %rd38;
$L__BB2_14:
	{ // callseq 32, 0
	.param .b64 param0;
	st.param.b64 	[param0], %rd40;
	call.uni 
	free, 
	(
	param0
	);
	} // callseq 32
	setp.ne.s32 	%p11, %r34, 0;
	mov.u64 	%rd40, %rd8;
	mov.u32 	%r42, %r26;
	@%p11 bra 	$L__BB2_6;
$L__BB2_15:
	setp.eq.s32 	%p12, %r42, 0;
	@%p12 bra 	$L__BB2_22;
	cvta.to.global.u64 	%rd16, %rd21;
	mov.b32 	%r40, 0;
$L__BB2_17:
	setp.eq.s64 	%p13, %rd40, 0;
	mov.b64 	%rd42, 0;
	@%p13 bra 	$L__BB2_21;
	ld.u64 	%rd42, [%rd40+272];
	ld.u64 	%rd28, [%rd40+288];
	ld.u64 	%rd29, [%rd42+288];
	setp.eq.s64 	%p14, %rd28, %rd29;
	@%p14 bra 	$L__BB2_20;
	mov.b64 	%rd30, 0;
	st.u64 	[%rd40+272], %rd30;
$L__BB2_20:
	add.s32 	%r42, %r42, -1;
$L__BB2_21:
	mul.wide.u32 	%rd31, %r40, 8;
	add.s64 	%rd32, %rd16, %rd31;
	st.global.u64 	[%rd32], %rd40;
	add.s32 	%r40, %r40, 1;
	setp.ne.s32 	%p15, %r42, 0;
	mov.u64 	%rd40, %rd42;
	@%p15 bra 	$L__BB2_17;
$L__BB2_22:
	bar.sync 	0;
	ret;

}
	// .globl	alpha_beta
.visible .entry alpha_beta(
	.param .u64 .ptr .align 1 alpha_beta_param_0,
	.param .u32 alpha_beta_param_1,
	.param .u64 .ptr .align 1 alpha_beta_param_2
)
{
	.reg .pred 	%p<41>;
	.reg .b16 	%rs<2>;
	.reg .b32 	%r<92>;
	.reg .b64 	%rd<124>;

	ld.param.u64 	%rd111, [alpha_beta_param_0];
	ld.param.u32 	%r38, [alpha_beta_param_1];
	ld.param.u64 	%rd61, [alpha_beta_param_2];
	mov.u32 	%r39, %ctaid.x;
	mov.u32 	%r40, %ntid.x;
	mul.lo.s32 	%r1, %r39, %r40;
	mov.u32 	%r41, %tid.x;
	neg.s32 	%r2, %r41;
	setp.ne.s32 	%p1, %r1, %r2;
	@%p1 bra 	$L__BB3_23;
	setp.eq.s64 	%p2, %rd111, 0;
	mov.b64 	%rd90, 0;
	mov.b32 	%r71, 0;
	@%p2 bra 	$L__BB3_5;
	cvta.to.global.u64 	%rd63, %rd111;
	ld.global.u64 	%rd84, [%rd63+272];
	setp.eq.s64 	%p3, %rd84, 0;
	mov.b32 	%r71, 1;
	mov.u64 	%rd90, %rd111;
	@%p3 bra 	$L__BB3_5;
	mov.b32 	%r71, 1;
$L__BB3_4:
	mov.u64 	%rd90, %rd84;
	add.s32 	%r71, %r71, 1;
	ld.u64 	%rd84, [%rd90+272];
	setp.ne.s64 	%p4, %rd84, 0;
	@%p4 bra 	$L__BB3_4;
$L__BB3_5:
	setp.eq.s32 	%p5, %r71, 0;
	mov.b32 	%r45, 0;
	mov.u32 	%r79, %r45;
	mov.u64 	%rd91, %rd111;
	@%p5 bra 	$L__BB3_16;
	mov.u64 	%rd91, %rd111;
$L__BB3_7:
	ld.u32 	%r46, [%rd91+256];
	add.s32 	%r47, %r46, %r71;
	setp.ge.s32 	%p6, %r47, %r38;
	mov.u32 	%r79, %r71;
	@%p6 bra 	$L__BB3_16;
	ld.u64 	%rd7, [%rd91+272];
	ld.u64 	%rd64, [%rd91+288];
	ld.u64 	%rd65, [%rd7+288];
	setp.eq.s64 	%p7, %rd64, %rd65;
	@%p7 bra 	$L__BB3_10;
	mov.b64 	%rd66, 0;
	st.u64 	[%rd91+272], %rd66;
$L__BB3_10:
	add.s32 	%r71, %r71, -1;
	ld.u64 	%rd89, [%rd91+264];
	setp.eq.s64 	%p8, %rd89, 0;
	@%p8 bra 	$L__BB3_15;
	st.u64 	[%rd90+272], %rd89;
	ld.u64 	%rd88, [%rd89+272];
	setp.eq.s64 	%p9, %rd88, 0;
	mov.b32 	%r74, 1;
	@%p9 bra 	$L__BB3_14;
	mov.b32 	%r74, 1;
$L__BB3_13:
	mov.u64 	%rd89, %rd88;
	add.s32 	%r74, %r74, 1;
	ld.u64 	%rd88, [%rd89+272];
	setp.ne.s64 	%p10, %rd88, 0;
	@%p10 bra 	$L__BB3_13;
$L__BB3_14:
	add.s32 	%r71, %r74, %r71;
	mov.u64 	%rd90, %rd89;
$L__BB3_15:
	mov.b32 	%r51, 1000000000;
	mov.b32 	%r52, -1000000000;
	st.v2.u32 	[%rd91+304], {%r52, %r51};
	setp.ne.s32 	%p11, %r71, 0;
	mov.u64 	%rd91, %rd7;
	mov.u32 	%r79, %r45;
	@%p11 bra 	$L__BB3_7;
$L__BB3_16:
	setp.eq.s32 	%p12, %r79, 0;
	@%p12 bra 	$L__BB3_23;
	cvta.to.global.u64 	%rd15, %rd61;
	mov.b32 	%r77, 0;
$L__BB3_18:
	setp.eq.s64 	%p13, %rd91, 0;
	mov.b64 	%rd93, 0;
	@%p13 bra 	$L__BB3_22;
	ld.u64 	%rd93, [%rd91+272];
	ld.u64 	%rd68, [%rd91+288];
	ld.u64 	%rd69, [%rd93+288];
	setp.eq.s64 	%p14, %rd68, %rd69;
	@%p14 bra 	$L__BB3_21;
	mov.b64 	%rd70, 0;
	st.u64 	[%rd91+272], %rd70;
$L__BB3_21:
	add.s32 	%r79, %r79, -1;
$L__BB3_22:
	mov.b32 	%r54, 1000000000;
	mov.b32 	%r55, -1000000000;
	st.v2.u32 	[%rd91+304], {%r55, %r54};
	mul.wide.u32 	%rd71, %r77, 8;
	add.s64 	%rd72, %rd15, %rd71;
	st.global.u64 	[%rd72], %rd91;
	add.s32 	%r77, %r77, 1;
	setp.ne.s32 	%p15, %r79, 0;
	mov.u64 	%rd91, %rd93;
	@%p15 bra 	$L__BB3_18;
$L__BB3_23:
	setp.ne.s32 	%p16, %r1, %r2;
	bar.sync 	0;
	bar.sync 	0;
	@%p16 bra 	$L__BB3_64;
	setp.eq.s64 	%p17, %rd111, 0;
	mov.b32 	%r84, 0;
	mov.b64 	%rd105, 0;
	mov.u64 	%rd106, %rd105;
	@%p17 bra 	$L__BB3_47;
	mov.b64 	%rd106, 0;
	mov.b32 	%r84, 0;
	mov.b32 	%r82, 1;
	mov.u64 	%rd95, %rd111;
	mov.u64 	%rd105, %rd106;
$L__BB3_26:
	setp.eq.s64 	%p18, %rd95, 0;
	mov.b64 	%rd110, 0;
	@%p18 bra 	$L__BB3_30;
	ld.u64 	%rd110, [%rd95+272];
	ld.u64 	%rd76, [%rd95+288];
	ld.u64 	%rd77, [%rd110+288];
	setp.eq.s64 	%p19, %rd76, %rd77;
	@%p19 bra 	$L__BB3_29;
	mov.b64 	%rd78, 0;
	st.u64 	[%rd95+272], %rd78;
$L__BB3_29:
	add.s32 	%r82, %r82, -1;
$L__BB3_30:
	ld.u32 	%r59, [%rd95+304];
	setp.ne.s32 	%p20, %r59, -1000000000;
	@%p20 bra 	$L__BB3_32;
	setp.eq.s64 	%p21, %rd95, 0;
	ld.u32 	%r60, [%rd95+308];
	setp.eq.s32 	%p22, %r60, 1000000000;
	or.pred  	%p23, %p21, %p22;
	@%p23 bra 	$L__BB3_35;
$L__BB3_32:
	setp.eq.s64 	%p24, %rd106, 0;
	mov.u64 	%rd99, %rd95;
	@%p24 bra 	$L__BB3_34;
	st.u64 	[%rd105+272], %rd95;
	mov.u64 	%rd99, %rd106;
$L__BB3_34:
	add.s32 	%r84, %r84, 1;
	mov.u64 	%rd105, %rd95;
	mov.u64 	%rd106, %rd99;
$L__BB3_35:
	ld.u64 	%rd109, [%rd95+264];
	setp.ne.s64 	%p25, %rd109, 0;
	@%p25 bra 	$L__BB3_39;
	mov.b32 	%r61, 0;
	st.v2.u32 	[%rd95+304], {%r61, %r61};
	setp.eq.s64 	%p26, %rd106, 0;
	mov.b64 	%rd109, 0;
	mov.u64 	%rd103, %rd95;
	@%p26 bra 	$L__BB3_38;
	st.u64 	[%rd105+272], %rd95;
	ld.u64 	%rd109, [%rd95+264];
	mov.u64 	%rd103, %rd106;
$L__BB3_38:
	add.s32 	%r84, %r84, 1;
	mov.u64 	%rd105, %rd95;
	mov.u64 	%rd106, %rd103;
$L__BB3_39:
	setp.eq.s64 	%p27, %rd109, 0;
	@%p27 bra 	$L__BB3_46;
	setp.eq.s64 	%p28, %rd110, 0;
	mov.u64 	%rd107, %rd109;
	@%p28 bra 	$L__BB3_42;
	st.u64 	[%rd111+272], %rd109;
	mov.u64 	%rd107, %rd110;
$L__BB3_42:
	ld.u64 	%rd108, [%rd109+272];
	setp.eq.s64 	%p29, %rd108, 0;
	mov.b32 	%r86, 1;
	@%p29 bra 	$L__BB3_45;
	mov.b32 	%r86, 1;
$L__BB3_44:
	mov.u64 	%rd109, %rd108;
	add.s32 	%r86, %r86, 1;
	ld.u64 	%rd108, [%rd109+272];
	setp.ne.s64 	%p30, %rd108, 0;
	@%p30 bra 	$L__BB3_44;
$L__BB3_45:
	add.s32 	%r82, %r86, %r82;
	mov.u64 	%rd110, %rd107;
	mov.u64 	%rd111, %rd109;
$L__BB3_46:
	setp.ne.s32 	%p31, %r82, 0;
	mov.u64 	%rd95, %rd110;
	@%p31 bra 	$L__BB3_26;
$L__BB3_47:
	setp.eq.s32 	%p32, %r84, 0;
	@%p32 bra 	$L__BB3_64;
	ld.u64 	%rd123, [%rd106+288];
$L__BB3_49:
	mov.u64 	%rd46, %rd106;
	mov.u64 	%rd45, %rd123;
	setp.ne.s64 	%p33, %rd46, 0;
	@%p33 bra 	$L__BB3_51;
	mov.b64 	%rd83, 288;
	ld.u64 	%rd117, [%rd83];
	mov.b64 	%rd106, 0;
	bra.uni 	$L__BB3_54;
$L__BB3_51:
	ld.u64 	%rd106, [%rd46+272];
	ld.u64 	%rd117, [%rd46+288];
	ld.u64 	%rd80, [%rd106+288];
	setp.eq.s64 	%p34, %rd117, %rd80;
	@%p34 bra 	$L__BB3_53;
	mov.b64 	%rd81, 0;
	st.u64 	[%rd46+272], %rd81;
$L__BB3_53:
	add.s32 	%r84, %r84, -1;
$L__BB3_54:
	setp.eq.s64 	%p35, %rd117, 0;
	@%p35 bra 	$L__BB3_58;
	ld.u8 	%rs1, [%rd46+296];
	setp.eq.s16 	%p36, %rs1, 0;
	@%p36 bra 	$L__BB3_57;
	ld.u32 	%r64, [%rd46+304];
	ld.u32 	%r65, [%rd117+308];
	min.s32 	%r66, %r64, %r65;
	st.u32 	[%rd117+308], %r66;
	bra.uni 	$L__BB3_58;
$L__BB3_57:
	ld.u32 	%r67, [%rd46+308];
	ld.u32 	%r68, [%rd117+304];
	max.s32 	%r69, %r67, %r68;
	st.u32 	[%rd117+304], %r69;
$L__BB3_58:
	ld.u64 	%rd119, [%rd46+288];
	setp.eq.s64 	%p37, %rd45, %rd119;
	mov.u64 	%rd123, %rd45;
	@%p37 bra 	$L__BB3_63;
	setp.eq.s64 	%p38, %rd45, 0;
	mov.u64 	%rd123, %rd119;
	@%p38 bra 	$L__BB3_63;
	setp.eq.s64 	%p39, %rd106, 0;
	mov.u64 	%rd120, %rd45;
	@%p39 bra 	$L__BB3_62;
	st.u64 	[%rd105+272], %rd45;
	ld.u64 	%rd119, [%rd46+288];
	mov.u64 	%rd120, %rd106;
$L__BB3_62:
	add.s32 	%r84, %r84, 1;
	mov.u64 	%rd105, %rd45;
	mov.u64 	%rd106, %rd120;
	mov.u64 	%rd123, %rd119;
$L__BB3_63:
	setp.ne.s32 	%p40, %r84, 0;
	@%p40 bra 	$L__BB3_49;
$L__BB3_64:
	ret;

}
	// .globl	print_tree
.visible .entry print_tree(
	.param .u32 print_tree_param_0,
	.param .u64 .ptr .align 1 print_tree_param_1,
	.param .u32 print_tree_param_2
)
{
	.reg .pred 	%p<2>;
	.reg .b32 	%r<10>;
	.reg .b64 	%rd<4>;

	ld.param.u64 	%rd1, [print_tree_param_1];
	mov.u32 	%r1, %ctaid.x;
	mov.u32 	%r2, %ntid.x;
	mul.lo.s32 	%r3, %r1, %r2;
	mov.u32 	%r4, %tid.x;
	neg.s32 	%r5, %r4;
	setp.ne.s32 	%p1, %r3, %r5;
	@%p1 bra 	$L__BB4_2;
	mov.u64 	%rd2, $str$6;
	cvta.global.u64 	%rd3, %rd2;
	{ // callseq 33, 0
	.param .b64 param0;
	st.param.b64 	[param0], %rd3;
	.param .b64 param1;
	st.param.b64 	[param1], 0;
	.param .b32 retval0;
	call.uni (retval0), 
	vprintf, 
	(
	param0, 
	param1
	);
	ld.param.b32 	%r6, [retval0];
	} // callseq 33
	{ // callseq 34, 0
	.param .b64 param0;
	st.param.b64 	[param0], %rd1;
	call.uni 
	print_tr, 
	(
	param0
	);
	} // callseq 34
	{ // callseq 35, 0
	.param .b64 param0;
	st.param.b64 	[param0], %rd3;
	.param .b64 param1;
	st.param.b64 	[param1], 0;
	.param .b32 retval0;
	call.uni (retval0), 
	vprintf, 
	(
	param0, 
	param1
	);
	ld.param.b32 	%r8, [retval0];
	} // callseq 35
$L__BB4_2:
	ret;

}
	// .globl	set_root
.visible .entry set_root(
	.param .u64 .ptr .align 1 set_root_param_0,
	.param .u64 .ptr .align 1 set_root_param_1,
	.param .u32 set_root_param_2
)
{
	.reg .pred 	%p<7>;
	.reg .b32 	%r<23>;
	.reg .b64 	%rd<21>;

	ld.param.u64 	%rd11, [set_root_param_0];
	ld.param.u64 	%rd12, [set_root_param_1];
	ld.param.u32 	%r5, [set_root_param_2];
	cvta.to.global.u64 	%rd1, %rd12;
	cvta.to.global.u64 	%rd2, %rd11;
	mov.u32 	%r6, %ctaid.x;
	mov.u32 	%r7, %ntid.x;
	mul.lo.s32 	%r8, %r6, %r7;
	mov.u32 	%r9, %tid.x;
	neg.s32 	%r10, %r9;
	setp.ne.s32 	%p1, %r8, %r10;
	@%p1 bra 	$L__BB5_8;
	mov.b32 	%r11, 1;
	st.global.u32 	[%rd2+300], %r11;
	mov.b64 	%rd13, 0;
	st.global.u64 	[%rd2+264], %rd13;
	st.global.u64 	[%rd2+272], %rd13;
	st.global.u64 	[%rd2+280], %rd13;
	mov.b32 	%r12, 0;
	st.global.u32 	[%rd2+256], %r12;
	setp.eq.s32 	%p2, %r5, 0;
	@%p2 bra 	$L__BB5_8;
	mul.lo.s32 	%r13, %r5, %r5;
	max.u32 	%r1, %r13, 1;
	setp.lt.u32 	%p3, %r13, 4;
	mov.b64 	%rd20, 0;
	@%p3 bra 	$L__BB5_6;
	and.b32  	%r14, %r1, -4;
	neg.s32 	%r22, %r14;
	add.s64 	%rd19, %rd1, 8;
	add.s64 	%rd18, %rd2, 8;
$L__BB5_4:
	ld.global.u32 	%r15, [%rd19+-8];
	st.global.u32 	[%rd18+-8], %r15;
	ld.global.u32 	%r16, [%rd19+-4];
	st.global.u32 	[%rd18+-4], %r16;
	ld.global.u32 	%r17, [%rd19];
	st.global.u32 	[%rd18], %r17;
	ld.global.u32 	%r18, [%rd19+4];
	st.global.u32 	[%rd18+4], %r18;
	add.s32 	%r22, %r22, 4;
	add.s64 	%rd19, %rd19, 16;
	add.s64 	%rd18, %rd18, 16;
	setp.ne.s32 	%p4, %r22, 0;
	@%p4 bra 	$L__BB5_4;
	cvt.u64.u32 	%rd20, %r14;
$L__BB5_6:
	and.b32  	%r20, %r1, 1;
	setp.eq.b32 	%p5, %r20, 1;
	not.pred 	%p6, %p5;
	@%p6 bra 	$L__BB5_8;
	shl.b64 	%rd15, %rd20, 2;
	add.s64 	%rd16, %rd1, %rd15;
	ld.global.u32 	%r21, [%rd16];
	add.s64 	%rd17, %rd2, %rd15;
	st.global.u32 	[%rd17], %r21;
$L__BB5_8:
	ret;

}
	// .globl	copy_best_result
.visible .entry copy_best_result(
	.param .u64 .ptr .align 1 copy_best_result_param_0,
	.param .u64 .ptr .align 1 copy_best_result_param_1,
	.param .u32 copy_best_result_param_2
)
{
	.reg .pred 	%p<2>;
	.reg .b32 	%r<70>;
	.reg .b64 	%rd<5>;

	ld.param.u64 	%rd1, [copy_best_result_param_0];
	ld.param.u64 	%rd2, [copy_best_result_param_1];
	mov.u32 	%r1, %ctaid.x;
	mov.u32 	%r2, %ntid.x;
	mul.lo.s32 	%r3, %r1, %r2;
	mov.u32 	%r4, %tid.x;
	neg.s32 	%r5, %r4;
	setp.ne.s32 	%p1, %r3, %r5;
	@%p1 bra 	$L__BB6_2;
	cvta.to.global.u64 	%rd3, %rd2;
	cvta.to.global.u64 	%rd4, %rd1;
	ld.global.u32 	%r6, [%rd4];
	st.global.u32 	[%rd3], %r6;
	ld.global.u32 	%r7, [%rd4+4];
	st.global.u32 	[%rd3+4], %r7;
	ld.global.u32 	%r8, [%rd4+8];
	st.global.u32 	[%rd3+8], %r8;
	ld.global.u32 	%r9, [%rd4+12];
	st.global.u32 	[%rd3+12], %r9;
	ld.global.u32 	%r10, [%rd4+16];
	st.global.u32 	[%rd3+16], %r10;
	ld.global.u32 	%r11, [%rd4+20];
	st.global.u32 	[%rd3+20], %r11;
	ld.global.u32 	%r12, [%rd4+24];
	st.global.u32 	[%rd3+24], %r12;
	ld.global.u32 	%r13, [%rd4+28];
	st.global.u32 	[%rd3+28], %r13;
	ld.global.u32 	%r14, [%rd4+32];
	st.global.u32 	[%rd3+32], %r14;
	ld.global.u32 	%r15, [%rd4+36];
	st.global.u32 	[%rd3+36], %r15;
	ld.global.u32 	%r16, [%rd4+40];
	st.global.u32 	[%rd3+40], %r16;
	ld.global.u32 	%r17, [%rd4+44];
	st.global.u32 	[%rd3+44], %r17;
	ld.global.u32 	%r18, [%rd4+48];
	st.global.u32 	[%rd3+48], %r18;
	ld.global.u32 	%r19, [%rd4+52];
	st.global.u32 	[%rd3+52], %r19;
	ld.global.u32 	%r20, [%rd4+56];
	st.global.u32 	[%rd3+56], %r20;
	ld.global.u32 	%r21, [%rd4+60];
	st.global.u32 	[%rd3+60], %r21;
	ld.global.u32 	%r22, [%rd4+64];
	st.global.u32 	[%rd3+64], %r22;
	ld.global.u32 	%r23, [%rd4+68];
	st.global.u32 	[%rd3+68], %r23;
	ld.global.u32 	%r24, [%rd4+72];
	st.global.u32 	[%rd3+72], %r24;
	ld.global.u32 	%r25, [%rd4+76];
	st.global.u32 	[%rd3+76], %r25;
	ld.global.u32 	%r26, [%rd4+80];
	st.global.u32 	[%rd3+80], %r26;
	ld.global.u32 	%r27, [%rd4+84];
	st.global.u32 	[%rd3+84], %r27;
	ld.global.u32 	%r28, [%rd4+88];
	st.global.u32 	[%rd3+88], %r28;
	ld.global.u32 	%r29, [%rd4+92];
	st.global.u32 	[%rd3+92], %r29;
	ld.global.u32 	%r30, [%rd4+96];
	st.global.u32 	[%rd3+96], %r30;
	ld.global.u32 	%r31, [%rd4+100];
	st.global.u32 	[%rd3+100], %r31;
	ld.global.u32 	%r32, [%rd4+104];
	st.global.u32 	[%rd3+104], %r32;
	ld.global.u32 	%r33, [%rd4+108];
	st.global.u32 	[%rd3+108], %r33;
	ld.global.u32 	%r34, [%rd4+112];
	st.global.u32 	[%rd3+112], %r34;
	ld.global.u32 	%r35, [%rd4+116];
	st.global.u32 	[%rd3+116], %r35;
	ld.global.u32 	%r36, [%rd4+120];
	st.global.u32 	[%rd3+120], %r36;
	ld.global.u32 	%r37, [%rd4+124];
	st.global.u32 	[%rd3+124], %r37;
	ld.global.u32 	%r38, [%rd4+128];
	st.global.u32 	[%rd3+128], %r38;
	ld.global.u32 	%r39, [%rd4+132];
	st.global.u32 	[%rd3+132], %r39;
	ld.global.u32 	%r40, [%rd4+136];
	st.global.u32 	[%rd3+136], %r40;
	ld.global.u32 	%r41, [%rd4+140];
	st.global.u32 	[%rd3+140], %r41;
	ld.global.u32 	%r42, [%rd4+144];
	st.global.u32 	[%rd3+144], %r42;
	ld.global.u32 	%r43, [%rd4+148];
	st.global.u32 	[%rd3+148], %r43;
	ld.global.u32 	%r44, [%rd4+152];
	st.global.u32 	[%rd3+152], %r44;
	ld.global.u32 	%r45, [%rd4+156];
	st.global.u32 	[%rd3+156], %r45;
	ld.global.u32 	%r46, [%rd4+160];
	st.global.u32 	[%rd3+160], %r46;
	ld.global.u32 	%r47, [%rd4+164];
	st.global.u32 	[%rd3+164], %r47;
	ld.global.u32 	%r48, [%rd4+168];
	st.global.u32 	[%rd3+168], %r48;
	ld.global.u32 	%r49, [%rd4+172];
	st.global.u32 	[%rd3+172], %r49;
	ld.global.u32 	%r50, [%rd4+176];
	st.global.u32 	[%rd3+176], %r50;
	ld.global.u32 	%r51, [%rd4+180];
	st.global.u32 	[%rd3+180], %r51;
	ld.global.u32 	%r52, [%rd4+184];
	st.global.u32 	[%rd3+184], %r52;
	ld.global.u32 	%r53, [%rd4+188];
	st.global.u32 	[%rd3+188], %r53;
	ld.global.u32 	%r54, [%rd4+192];
	st.global.u32 	[%rd3+192], %r54;
	ld.global.u32 	%r55, [%rd4+196];
	st.global.u32 	[%rd3+196], %r55;
	ld.global.u32 	%r56, [%rd4+200];
	st.global.u32 	[%rd3+200], %r56;
	ld.global.u32 	%r57, [%rd4+204];
	st.global.u32 	[%rd3+204], %r57;
	ld.global.u32 	%r58, [%rd4+208];
	st.global.u32 	[%rd3+208], %r58;
	ld.global.u32 	%r59, [%rd4+212];
	st.global.u32 	[%rd3+212], %r59;
	ld.global.u32 	%r60, [%rd4+216];
	st.global.u32 	[%rd3+216], %r60;
	ld.global.u32 	%r61, [%rd4+220];
	st.global.u32 	[%rd3+220], %r61;
	ld.global.u32 	%r62, [%rd4+224];
	st.global.u32 	[%rd3+224], %r62;
	ld.global.u32 	%r63, [%rd4+228];
	st.global.u32 	[%rd3+228], %r63;
	ld.global.u32 	%r64, [%rd4+232];
	st.global.u32 	[%rd3+232], %r64;
	ld.global.u32 	%r65, [%rd4+236];
	st.global.u32 	[%rd3+236], %r65;
	ld.global.u32 	%r66, [%rd4+240];
	st.global.u32 	[%rd3+240], %r66;
	ld.global.u32 	%r67, [%rd4+244];
	st.global.u32 	[%rd3+244], %r67;
	ld.global.u32 	%r68, [%rd4+248];
	st.global.u32 	[%rd3+248], %r68;
	ld.global.u32 	%r69, [%rd4+252];
	st.global.u32 	[%rd3+252], %r69;
$L__BB6_2:
	ret;

}


// ===== COMPILED SASS (sm_100) =====

	.target	sm_100

	.elftype	@"ET_EXEC"


//--------------------- .note.nv.tkinfo           --------------------------
	.section	.note.nv.tkinfo,"",@"SHT_NOTE"
	.sectionflags	@"SHF_NOTE_NV_TKINFO"
	.tkinfo
        /*0018*/ 	.word	0x00000002
        /*0030*/ 	.string	""
        /*0030*/ 	.string	"ptxas"
        /*0030*/ 	.string	"Cuda compilation tools, release 13.0, V13.0.88"
        /*0030*/ 	.string	"Build cuda_13.0.r13.0/compiler.36424714_0"
        /*0030*/ 	.string	"-arch sm_100 -m 64 "



//--------------------- .note.nv.cuinfo           --------------------------
	.section	.note.nv.cuinfo,"",@"SHT_NOTE"
	.sectionflags	@"SHF_NOTE_NV_CUINFO"
        /*0018*/ 	.short	0x0002
        /*001a*/ 	.short	0x0064
        /*001c*/ 	.short	0x0082
	.zero		2


//--------------------- .nv.info                  --------------------------
	.section	.nv.info,"",@"SHT_CUDA_INFO"
	.align	4


	//----- nvinfo : EIATTR_REGCOUNT
	.align		4
        /*0000*/ 	.byte	0x04, 0x2f
        /*0002*/ 	.short	(.L_8 - .L_7)
	.align		4
.L_7:
        /*0004*/ 	.word	index@(create_tree)
        /*0008*/ 	.word	0x00000028


	//----- nvinfo : EIATTR_FRAME_SIZE
	.align		4
.L_8:
        /*000c*/ 	.byte	0x04, 0x11
        /*000e*/ 	.short	(.L_10 - .L_9)
	.align		4
.L_9:
        /*0010*/ 	.word	index@(create_tree)
        /*0014*/ 	.word	0x00000008


	//----- nvinfo : EIATTR_REGCOUNT
	.align		4
.L_10:
        /*0018*/ 	.byte	0x04, 0x2f
        /*001a*/ 	.short	(.L_12 - .L_11)
	.align		4
.L_11:
        /*001c*/ 	.word	index@(delete_tree)
        /*0020*/ 	.word	0x0000001a


	//----- nvinfo : EIATTR_FRAME_SIZE
	.align		4
.L_12:
        /*0024*/ 	.byte	0x04, 0x11
        /*0026*/ 	.short	(.L_14 - .L_13)
	.align		4
.L_13:
        /*0028*/ 	.word	index@(delete_tree)
        /*002c*/ 	.word	0x00000000


	//----- nvinfo : EIATTR_REGCOUNT
	.align		4
.L_14:
        /*0030*/ 	.byte	0x04, 0x2f
        /*0032*/ 	.short	(.L_16 - .L_15)
	.align		4
.L_15:
        /*0034*/ 	.word	index@(alpha_beta)
        /*0038*/ 	.word	0x00000016


	//----- nvinfo : EIATTR_FRAME_SIZE
	.align		4
.L_16:
        /*003c*/ 	.byte	0x04, 0x11
        /*003e*/ 	.short	(.L_18 - .L_17)
	.align		4
.L_17:
        /*0040*/ 	.word	index@(alpha_beta)
        /*0044*/ 	.word	0x00000000


	//----- nvinfo : EIATTR_REGCOUNT
	.align		4
.L_18:
        /*0048*/ 	.byte	0x04, 0x2f
        /*004a*/ 	.short	(.L_20 - .L_19)
	.align		4
.L_19:
        /*004c*/ 	.word	index@(print_tree)
        /*0050*/ 	.word	0x0000001e


	//----- nvinfo : EIATTR_FRAME_SIZE
	.align		4
.L_20:
        /*0054*/ 	.byte	0x04, 0x11
        /*0056*/ 	.short	(.L_22 - .L_21)
	.align		4
.L_21:
        /*0058*/ 	.word	index@($print_tree$print_tr)
        /*005c*/ 	.word	0x00000000


	//----- nvinfo : EIATTR_FRAME_SIZE
	.align		4
.L_22:
        /*0060*/ 	.byte	0x04, 0x11
        /*0062*/ 	.short	(.L_24 - .L_23)
	.align		4
.L_23:
        /*0064*/ 	.word	index@(print_tree)
        /*0068*/ 	.word	0x00000000


	//----- nvinfo : EIATTR_REGCOUNT
	.align		4
.L_24:
        /*006c*/ 	.byte	0x04, 0x2f
        /*006e*/ 	.short	(.L_26 - .L_25)
	.align		4
.L_25:
        /*0070*/ 	.word	index@(set_root)
        /*0074*/ 	.word	0x00000016


	//----- nvinfo : EIATTR_FRAME_SIZE
	.align		4
.L_26:
        /*0078*/ 	.byte	0x04, 0x11
        /*007a*/ 	.short	(.L_28 - .L_27)
	.align		4
.L_27:
        /*007c*/ 	.word	index@(set_root)
        /*0080*/ 	.word	0x00000000


	//----- nvinfo : EIATTR_REGCOUNT
	.align		4
.L_28:
        /*0084*/ 	.byte	0x04, 0x2f
        /*0086*/ 	.short	(.L_30 - .L_29)
	.align		4
.L_29:
        /*0088*/ 	.word	index@(copy_best_result)
        /*008c*/ 	.word	0x00000014


	//----- nvinfo : EIATTR_FRAME_SIZE
	.align		4
.L_30:
        /*0090*/ 	.byte	0x04, 0x11
        /*0092*/ 	.short	(.L_32 - .L_31)
	.align		4
.L_31:
        /*0094*/ 	.word	index@(copy_best_result)
        /*0098*/ 	.word	0x00000000


	//----- nvinfo : EIATTR_MIN_STACK_SIZE
	.align		4
.L_32:
        /*009c*/ 	.byte	0x04, 0x12
        /*009e*/ 	.short	(.L_34 - .L_33)
	.align		4
.L_33:
        /*00a0*/ 	.word	index@(copy_best_result)
        /*00a4*/ 	.word	0x00000000


	//----- nvinfo : EIATTR_MIN_STACK_SIZE
	.align		4
.L_34:
        /*00a8*/ 	.byte	0x04, 0x12
        /*00aa*/ 	.short	(.L_36 - .L_35)
	.align		4
.L_35:
        /*00ac*/ 	.word	index@(set_root)
        /*00b0*/ 	.word	0x00000000


	//----- nvinfo : EIATTR_MIN_STACK_SIZE
	.align		4
.L_36:
        /*00b4*/ 	.byte	0x04, 0x12
        /*00b6*/ 	.short	(.L_38 - .L_37)
	.align		4
.L_37:
        /*00b8*/ 	.word	index@(print_tree)
        /*00bc*/ 	.word	0x00000000


	//----- nvinfo : EIATTR_MIN_STACK_SIZE
	.align		4
.L_38:
        /*00c0*/ 	.byte	0x04, 0x12
        /*00c2*/ 	.short	(.L_40 - .L_39)
	.align		4
.L_39:
        /*00c4*/ 	.word	index@(alpha_beta)
        /*00c8*/ 	.word	0x00000000


	//----- nvinfo : EIATTR_MIN_STACK_SIZE
	.align		4
.L_40:
        /*00cc*/ 	.byte	0x04, 0x12
        /*00ce*/ 	.short	(.L_42 - .L_41)
	.align		4
.L_41:
        /*00d0*/ 	.word	index@(delete_tree)
        /*00d4*/ 	.word	0x00000000


	//----- nvinfo : EIATTR_MIN_STACK_SIZE
	.align		4
.L_42:
        /*00d8*/ 	.byte	0x04, 0x12
        /*00da*/ 	.short	(.L_44 - .L_43)
	.align		4
.L_43:
        /*00dc*/ 	.word	index@(create_tree)
        /*00e0*/ 	.word	0x00000008
.L_44:


//--------------------- .nv.compat                --------------------------
	.section	.nv.compat,"",@"SHT_CUDA_COMPAT_INFO"
	.align	4
        /*0000*/ 	.byte	0x02, 0x09, 0x00, 0x00, 0x02, 0x02, 0x01, 0x00, 0x02, 0x05, 0x05, 0x00, 0x03, 0x07, 0x01, 0x01
        /*0010*/ 	.byte	0x02, 0x03, 0x00, 0x00, 0x02, 0x06, 0x01, 0x00, 0x04, 0x0b, 0x08, 0x00, 0x09, 0x00, 0x00, 0x00
        /*0020*/ 	.byte	0x00, 0x00, 0x00, 0x00


//--------------------- .nv.info.copy_best_result --------------------------
	.section	.nv.info.copy_best_result,"",@"SHT_CUDA_INFO"
	.sectionflags	@""
	.align	4


	//----- nvinfo : EIATTR_CUDA_API_VERSION
	.align		4
        /*0000*/ 	.byte	0x04, 0x37
        /*0002*/ 	.short	(.L_46 - .L_45)
.L_45:
        /*0004*/ 	.word	0x00000082


	//----- nvinfo : EIATTR_KPARAM_INFO
	.align		4
.L_46:
        /*0008*/ 	.byte	0x04, 0x17
        /*000a*/ 	.short	(.L_48 - .L_47)
.L_47:
        /*000c*/ 	.word	0x00000000
        /*0010*/ 	.short	0x0002
        /*0012*/ 	.short	0x0010
        /*0014*/ 	.byte	0x00, 0xf0, 0x11, 0x00


	//----- nvinfo : EIATTR_KPARAM_INFO
	.align		4
.L_48:
        /*0018*/ 	.byte	0x04, 0x17
        /*001a*/ 	.short	(.L_50 - .L_49)
.L_49:
        /*001c*/ 	.word	0x00000000
        /*0020*/ 	.short	0x0001
        /*0022*/ 	.short	0x0008
        /*0024*/ 	.byte	0x00, 0xf5, 0x21, 0x00


	//----- nvinfo : EIATTR_KPARAM_INFO
	.align		4
.L_50:
        /*0028*/ 	.byte	0x04, 0x17
        /*002a*/ 	.short	(.L_52 - .L_51)
.L_51:
        /*002c*/ 	.word	0x00000000
        /*0030*/ 	.short	0x0000
        /*0032*/ 	.short	0x0000
        /*0034*/ 	.byte	0x00, 0xf5, 0x21, 0x00


	//----- nvinfo : EIATTR_SPARSE_MMA_MASK
	.align		4
.L_52:
        /*0038*/ 	.byte	0x03, 0x50
        /*003a*/ 	.short	0x0000


	//----- nvinfo : EIATTR_MAXREG_COUNT
	.align		4
        /*003c*/ 	.byte	0x03, 0x1b
        /*003e*/ 	.short	0x00ff


	//----- nvinfo : EIATTR_MERCURY_ISA_VERSION
	.align		4
        /*0040*/ 	.byte	0x03, 0x5f
        /*0042*/ 	.short	0x0101


	//----- nvinfo : EIATTR_VRC_CTA_INIT_COUNT
	.align		4
        /*0044*/ 	.byte	0x02, 0x4a
	.zero		1
	.zero		1


	//----- nvinfo : EIATTR_EXIT_INSTR_OFFSETS
	.align		4
        /*0048*/ 	.byte	0x04, 0x1c
        /*004a*/ 	.short	(.L_54 - .L_53)


	//   ....[0]....
.L_53:
        /*004c*/ 	.word	0x00000070


	//   ....[1]....
        /*0050*/ 	.word	0x000008b0


	//----- nvinfo : EIATTR_CBANK_PARAM_SIZE
	.align		4
.L_54:
        /*0054*/ 	.byte	0x03, 0x19
        /*0056*/ 	.short	0x0014


	//----- nvinfo : EIATTR_PARAM_CBANK
	.align		4
        /*0058*/ 	.byte	0x04, 0x0a
        /*005a*/ 	.short	(.L_56 - .L_55)
	.align		4
.L_55:
        /*005c*/ 	.word	index@(.nv.constant0.copy_best_result)
        /*0060*/ 	.short	0x0380
        /*0062*/ 	.short	0x0014


	//----- nvinfo : EIATTR_SW_WAR
	.align		4
.L_56:
        /*0064*/ 	.byte	0x04, 0x36
        /*0066*/ 	.short	(.L_58 - .L_57)
.L_57:
        /*0068*/ 	.word	0x00000008
.L_58:


//--------------------- .nv.info.set_root         --------------------------
	.section	.nv.info.set_root,"",@"SHT_CUDA_INFO"
	.sectionflags	@""
	.align	4


	//----- nvinfo : EIATTR_CUDA_API_VERSION
	.align		4
        /*0000*/ 	.byte	0x04, 0x37
        /*0002*/ 	.short	(.L_60 - .L_59)
.L_59:
        /*0004*/ 	.word	0x00000082


	//----- nvinfo : EIATTR_KPARAM_INFO
	.align		4
.L_60:
        /*0008*/ 	.byte	0x04, 0x17
        /*000a*/ 	.short	(.L_62 - .L_61)
.L_61:
        /*000c*/ 	.word	0x00000000
        /*0010*/ 	.short	0x0002
        /*0012*/ 	.short	0x0010
        /*0014*/ 	.byte	0x00, 0xf0, 0x11, 0x00


	//----- nvinfo : EIATTR_KPARAM_INFO
	.align		4
.L_62:
        /*0018*/ 	.byte	0x04, 0x17
        /*001a*/ 	.short	(.L_64 - .L_63)
.L_63:
        /*001c*/ 	.word	0x00000000
        /*0020*/ 	.short	0x0001
        /*0022*/ 	.short	0x0008
        /*0024*/ 	.byte	0x00, 0xf5, 0x21, 0x00


	//----- nvinfo : EIATTR_KPARAM_INFO
	.align		4
.L_64:
        /*0028*/ 	.byte	0x04, 0x17
        /*002a*/ 	.short	(.L_66 - .L_65)
.L_65:
        /*002c*/ 	.word	0x00000000
        /*0030*/ 	.short	0x0000
        /*0032*/ 	.short	0x0000
        /*0034*/ 	.byte	0x00, 0xf5, 0x21, 0x00


	//----- nvinfo : EIATTR_SPARSE_MMA_MASK
	.align		4
.L_66:
        /*0038*/ 	.byte	0x03, 0x50
        /*003a*/ 	.short	0x0000


	//----- nvinfo : EIATTR_MAXREG_COUNT
	.align		4
        /*003c*/ 	.byte	0x03, 0x1b
        /*003e*/ 	.short	0x00ff


	//----- nvinfo : EIATTR_MERCURY_ISA_VERSION
	.align		4
        /*0040*/ 	.byte	0x03, 0x5f
        /*0042*/ 	.short	0x0101


	//----- nvinfo : EIATTR_VRC_CTA_INIT_COUNT
	.align		4
        /*0044*/ 	.byte	0x02, 0x4a
	.zero		1
	.zero		1


	//----- nvinfo : EIATTR_EXIT_INSTR_OFFSETS
	.align		4
        /*0048*/ 	.byte	0x04, 0x1c
        /*004a*/ 	.short	(.L_68 - .L_67)


	//   ....[0]....
.L_67:
        /*004c*/ 	.word	0x00000070


	//   ....[1]....
        /*0050*/ 	.word	0x00000120


	//   ....[2]....
        /*0054*/ 	.word	0x000008a0


	//   ....[3]....
        /*0058*/ 	.word	0x00000940


	//----- nvinfo : EIATTR_CBANK_PARAM_SIZE
	.align		4
.L_68:
        /*005c*/ 	.byte	0x03, 0x19
        /*005e*/ 	.short	0x0014


	//----- nvinfo : EIATTR_PARAM_CBANK
	.align		4
        /*0060*/ 	.byte	0x04, 0x0a
        /*0062*/ 	.short	(.L_70 - .L_69)
	.align		4
.L_69:
        /*0064*/ 	.word	index@(.nv.constant0.set_root)
        /*0068*/ 	.short	0x0380
        /*006a*/ 	.short	0x0014


	//----- nvinfo : EIATTR_SW_WAR
	.align		4
.L_70:
        /*006c*/ 	.byte	0x04, 0x36
        /*006e*/ 	.short	(.L_72 - .L_71)
.L_71:
        /*0070*/ 	.word	0x00000008
.L_72:


//--------------------- .nv.info.print_tree       --------------------------
	.section	.nv.info.print_tree,"",@"SHT_CUDA_INFO"
	.sectionflags	@""
	.align	4


	//----- nvinfo : EIATTR_CUDA_API_VERSION
	.align		4
        /*0000*/ 	.byte	0x04, 0x37
        /*0002*/ 	.short	(.L_74 - .L_73)
.L_73:
        /*0004*/ 	.word	0x00000082


	//----- nvinfo : EIATTR_KPARAM_INFO
	.align		4
.L_74:
        /*0008*/ 	.byte	0x04, 0x17
        /*000a*/ 	.short	(.L_76 - .L_75)
.L_75:
        /*000c*/ 	.word	0x00000000
        /*0010*/ 	.short	0x0002
        /*0012*/ 	.short	0x0010
        /*0014*/ 	.byte	0x00, 0xf0, 0x11, 0x00


	//----- nvinfo : EIATTR_KPARAM_INFO
	.align		4
.L_76:
        /*0018*/ 	.byte	0x04, 0x17
        /*001a*/ 	.short	(.L_78 - .L_77)
.L_77:
        /*001c*/ 	.word	0x00000000
        /*0020*/ 	.short	0x0001
        /*0022*/ 	.short	0x0008
        /*0024*/ 	.byte	0x00, 0xf5, 0x21, 0x00


	//----- nvinfo : EIATTR_KPARAM_INFO
	.align		4
.L_78:
        /*0028*/ 	.byte	0x04, 0x17
        /*002a*/ 	.short	(.L_80 - .L_79)
.L_79:
        /*002c*/ 	.word	0x00000000
        /*0030*/ 	.short	0x0000
        /*0032*/ 	.short	0x0000
        /*0034*/ 	.byte	0x00, 0xf0, 0x11, 0x00


	//----- nvinfo : EIATTR_SPARSE_MMA_MASK
	.align		4
.L_80:
        /*0038*/ 	.byte	0x03, 0x50
        /*003a*/ 	.short	0x0000


	//----- nvinfo : EIATTR_MAXREG_COUNT
	.align		4
        /*003c*/ 	.byte	0x03, 0x1b
        /*003e*/ 	.short	0x00ff


	//----- nvinfo : EIATTR_EXTERNS
	.align		4
        /*0040*/ 	.byte	0x04, 0x0f
        /*0042*/ 	.short	(.L_82 - .L_81)


	//   ....[0]....
	.align		4
.L_81:
        /*0044*/ 	.word	index@(vprintf)


	//----- nvinfo : EIATTR_MERCURY_ISA_VERSION
	.align		4
.L_82:
        /*0048*/ 	.byte	0x03, 0x5f
        /*004a*/ 	.short	0x0101


	//----- nvinfo : EIATTR_VRC_CTA_INIT_COUNT
	.align		4
        /*004c*/ 	.byte	0x02, 0x4a
	.zero		1
	.zero		1


	//----- nvinfo : EIATTR_SYSCALL_OFFSETS
	.align		4
        /*0050*/ 	.byte	0x04, 0x46
        /*0052*/ 	.short	(.L_84 - .L_83)


	//   ....[0]....
.L_83:
        /*0054*/ 	.word	0x000000f0


	//   ....[1]....
        /*0058*/ 	.word	0x000001c0


	//   ....[2]....
        /*005c*/ 	.word	0x000004c0


	//   ....[3]....
        /*0060*/ 	.word	0x00000670


	//   ....[4]....
        /*0064*/ 	.word	0x00000880


	//   ....[5]....
        /*0068*/ 	.word	0x000009c0


	//   ....[6]....
        /*006c*/ 	.word	0x00000a80


	//   ....[7]....
        /*0070*/ 	.word	0x00000b40


	//   ....[8]....
        /*0074*/ 	.word	0x00000c00


	//   ....[9]....
        /*0078*/ 	.word	0x00000cc0


	//   ....[10]....
        /*007c*/ 	.word	0x00000d80


	//   ....[11]....
        /*0080*/ 	.word	0x00000e40


	//   ....[12]....
        /*0084*/ 	.word	0x00000f00


	//   ....[13]....
        /*0088*/ 	.word	0x00000f70


	//   ....[14]....
        /*008c*/ 	.word	0x00001030


	//----- nvinfo : EIATTR_EXIT_INSTR_OFFSETS
	.align		4
.L_84:
        /*0090*/ 	.byte	0x04, 0x1c
        /*0092*/ 	.short	(.L_86 - .L_85)


	//   ....[0]....
.L_85:
        /*0094*/ 	.word	0x00000070


	//   ....[1]....
        /*0098*/ 	.word	0x000001d0


	//----- nvinfo : EIATTR_CRS_STACK_SIZE
	.align		4
.L_86:
        /*009c*/ 	.byte	0x04, 0x1e
        /*009e*/ 	.short	(.L_88 - .L_87)
.L_87:
        /*00a0*/ 	.word	0x00000000


	//----- nvinfo : EIATTR_CBANK_PARAM_SIZE
	.align		4
.L_88:
        /*00a4*/ 	.byte	0x03, 0x19
        /*00a6*/ 	.short	0x0014


	//----- nvinfo : EIATTR_PARAM_CBANK
	.align		4
        /*00a8*/ 	.byte	0x04, 0x0a
        /*00aa*/ 	.short	(.L_90 - .L_89)
	.align		4
.L_89:
        /*00ac*/ 	.word	index@(.nv.constant0.print_tree)
        /*00b0*/ 	.short	0x0380
        /*00b2*/ 	.short	0x0014


	//----- nvinfo : EIATTR_SW_WAR
	.align		4
.L_90:
        /*00b4*/ 	.byte	0x04, 0x36
        /*00b6*/ 	.short	(.L_92 - .L_91)
.L_91:
        /*00b8*/ 	.word	0x00000008
.L_92:


//--------------------- .nv.info.alpha_beta       --------------------------
	.section	.nv.info.alpha_beta,"",@"SHT_CUDA_INFO"
	.sectionflags	@""
	.align	4


	//----- nvinfo : EIATTR_CUDA_API_VERSION
	.align		4
        /*0000*/ 	.byte	0x04, 0x37
        /*0002*/ 	.short	(.L_94 - .L_93)
.L_93:
        /*0004*/ 	.word	0x00000082


	//----- nvinfo : EIATTR_KPARAM_INFO
	.align		4
.L_94:
        /*0008*/ 	.byte	0x04, 0x17
        /*000a*/ 	.short	(.L_96 - .L_95)
.L_95:
        /*000c*/ 	.word	0x00000000
        /*0010*/ 	.short	0x0002
        /*0012*/ 	.short	0x0010
        /*0014*/ 	.byte	0x00, 0xf5, 0x21, 0x00


	//----- nvinfo : EIATTR_KPARAM_INFO
	.align		4
.L_96:
        /*0018*/ 	.byte	0x04, 0x17
        /*001a*/ 	.short	(.L_98 - .L_97)
.L_97:
        /*001c*/ 	.word	0x00000000
        /*0020*/ 	.short	0x0001
        /*0022*/ 	.short	0x0008
        /*0024*/ 	.byte	0x00, 0xf0, 0x11, 0x00


	//----- nvinfo : EIATTR_KPARAM_INFO
	.align		4
.L_98:
        /*0028*/ 	.byte	0x04, 0x17
        /*002a*/ 	.short	(.L_100 - .L_99)
.L_99:
        /*002c*/ 	.word	0x00000000
        /*0030*/ 	.short	0x0000
        /*0032*/ 	.short	0x0000
        /*0034*/ 	.byte	0x00, 0xf5, 0x21, 0x00


	//----- nvinfo : EIATTR_SPARSE_MMA_MASK
	.align		4
.L_100:
        /*0038*/ 	.byte	0x03, 0x50
        /*003a*/ 	.short	0x0000


	//----- nvinfo : EIATTR_MAXREG_COUNT
	.align		4
        /*003c*/ 	.byte	0x03, 0x1b
        /*003e*/ 	.short	0x00ff


	//----- nvinfo : EIATTR_NUM_BARRIERS
	.align		4
        /*0040*/ 	.byte	0x02, 0x4c
        /*0042*/ 	.byte	0x01
	.zero		1


	//----- nvinfo : EIATTR_MERCURY_ISA_VERSION
	.align		4
        /*0044*/ 	.byte	0x03, 0x5f
        /*0046*/ 	.short	0x0101


	//----- nvinfo : EIATTR_VRC_CTA_INIT_COUNT
	.align		4
        /*0048*/ 	.byte	0x02, 0x4a
	.zero		1
	.zero		1


	//----- nvinfo : EIATTR_EXIT_INSTR_OFFSETS
	.align		4
        /*004c*/ 	.byte	0x04, 0x1c
        /*004e*/ 	.short	(.L_102 - .L_101)


	//   ....[0]....
.L_101:
        /*0050*/ 	.word	0x000007d0


	//   ....[1]....
        /*0054*/ 	.word	0x00000f50


	//   ....[2]....
        /*0058*/ 	.word	0x00001360


	//----- nvinfo : EIATTR_CRS_STACK_SIZE
	.align		4
.L_102:
        /*005c*/ 	.byte	0x04, 0x1e
        /*005e*/ 	.short	(.L_104 - .L_103)
.L_103:
        /*0060*/ 	.word	0x00000000


	//----- nvinfo : EIATTR_CBANK_PARAM_SIZE
	.align		4
.L_104:
        /*0064*/ 	.byte	0x03, 0x19
        /*0066*/ 	.short	0x0018


	//----- nvinfo : EIATTR_PARAM_CBANK
	.align		4
        /*0068*/ 	.byte	0x04, 0x0a
        /*006a*/ 	.short	(.L_106 - .L_105)
	.align		4
.L_105:
        /*006c*/ 	.word	index@(.nv.constant0.alpha_beta)
        /*0070*/ 	.short	0x0380
        /*0072*/ 	.short	0x0018


	//----- nvinfo : EIATTR_SW_WAR
	.align		4
.L_106:
        /*0074*/ 	.byte	0x04, 0x36
        /*0076*/ 	.short	(.L_108 - .L_107)
.L_107:
        /*0078*/ 	.word	0x00000008
.L_108:


//--------------------- .nv.info.delete_tree      --------------------------
	.section	.nv.info.delete_tree,"",@"SHT_CUDA_INFO"
	.sectionflags	@""
	.align	4


	//----- nvinfo : EIATTR_CUDA_API_VERSION
	.align		4
        /*0000*/ 	.byte	0x04, 0x37
        /*0002*/ 	.short	(.L_110 - .L_109)
.L_109:
        /*0004*/ 	.word	0x00000082


	//----- nvinfo : EIATTR_KPARAM_INFO
	.align		4
.L_110:
        /*0008*/ 	.byte	0x04, 0x17
        /*000a*/ 	.short	(.L_112 - .L_111)
.L_111:
        /*000c*/ 	.word	0x00000000
        /*0010*/ 	.short	0x0002
        /*0012*/ 	.short	0x0010
        /*0014*/ 	.byte	0x00, 0xf5, 0x21, 0x00


	//----- nvinfo : EIATTR_KPARAM_INFO
	.align		4
.L_112:
        /*0018*/ 	.byte	0x04, 0x17
        /*001a*/ 	.short	(.L_114 - .L_113)
.L_113:
        /*001c*/ 	.word	0x00000000
        /*0020*/ 	.short	0x0001
        /*0022*/ 	.short	0x0008
        /*0024*/ 	.byte	0x00, 0xf0, 0x11, 0x00


	//----- nvinfo : EIATTR_KPARAM_INFO
	.align		4
.L_114:
        /*0028*/ 	.byte	0x04, 0x17
        /*002a*/ 	.short	(.L_116 - .L_115)
.L_115:
        /*002c*/ 	.word	0x00000000
        /*0030*/ 	.short	0x0000
        /*0032*/ 	.short	0x0000
        /*0034*/ 	.byte	0x00, 0xf5, 0x21, 0x00


	//----- nvinfo : EIATTR_SPARSE_MMA_MASK
	.align		4
.L_116:
        /*0038*/ 	.byte	0x03, 0x50
        /*003a*/ 	.short	0x0000


	//----- nvinfo : EIATTR_MAXREG_COUNT
	.align		4
        /*003c*/ 	.byte	0x03, 0x1b
        /*003e*/ 	.short	0x00ff


	//----- nvinfo : EIATTR_NUM_BARRIERS
	.align		4
        /*0040*/ 	.byte	0x02, 0x4c
        /*0042*/ 	.byte	0x01
	.zero		1


	//----- nvinfo : EIATTR_EXTERNS
	.align		4
        /*0044*/ 	.byte	0x04, 0x0f
        /*0046*/ 	.short	(.L_118 - .L_117)


	//   ....[0]....
	.align		4
.L_117:
        /*0048*/ 	.word	index@(free)


	//----- nvinfo : EIATTR_MERCURY_ISA_VERSION
	.align		4
.L_118:
        /*004c*/ 	.byte	0x03, 0x5f
        /*004e*/ 	.short	0x0101


	//----- nvinfo : EIATTR_VRC_CTA_INIT_COUNT
	.align		4
        /*0050*/ 	.byte	0x02, 0x4a
	.zero		1
	.zero		1


	//----- nvinfo : EIATTR_SYSCALL_OFFSETS
	.align		4
        /*0054*/ 	.byte	0x04, 0x46
        /*0056*/ 	.short	(.L_120 - .L_119)


	//   ....[0]....
.L_119:
        /*0058*/ 	.word	0x00000660


	//----- nvinfo : EIATTR_EXIT_INSTR_OFFSETS
	.align		4
.L_120:
        /*005c*/ 	.byte	0x04, 0x1c
        /*005e*/ 	.short	(.L_122 - .L_121)


	//   ....[0]....
.L_121:
        /*0060*/ 	.word	0x00000910


	//----- nvinfo : EIATTR_CRS_STACK_SIZE
	.align		4
.L_122:
        /*0064*/ 	.byte	0x04, 0x1e
        /*0066*/ 	.short	(.L_124 - .L_123)
.L_123:
        /*0068*/ 	.word	0x00000000


	//----- nvinfo : EIATTR_CBANK_PARAM_SIZE
	.align		4
.L_124:
        /*006c*/ 	.byte	0x03, 0x19
        /*006e*/ 	.short	0x0018


	//----- nvinfo : EIATTR_PARAM_CBANK
	.align		4
        /*0070*/ 	.byte	0x04, 0x0a
        /*0072*/ 	.short	(.L_126 - .L_125)
	.align		4
.L_125:
        /*0074*/ 	.word	index@(.nv.constant0.delete_tree)
        /*0078*/ 	.short	0x0380
        /*007a*/ 	.short	0x0018


	//----- nvinfo : EIATTR_SW_WAR
	.align		4
.L_126:
        /*007c*/ 	.byte	0x04, 0x36
        /*007e*/ 	.short	(.L_128 - .L_127)
.L_127:
        /*0080*/ 	.word	0x00000008
.L_128:


//--------------------- .nv.info.create_tree      --------------------------
	.section	.nv.info.create_tree,"",@"SHT_CUDA_INFO"
	.sectionflags	@""
	.align	4


	//----- nvinfo : EIATTR_CUDA_API_VERSION
	.align		4
        /*0000*/ 	.byte	0x04, 0x37
        /*0002*/ 	.short	(.L_130 - .L_129)
.L_129:
        /*0004*/ 	.word	0x00000082


	//----- nvinfo : EIATTR_KPARAM_INFO
	.align		4
.L_130:
        /*0008*/ 	.byte	0x04, 0x17
        /*000a*/ 	.short	(.L_132 - .L_131)
.L_131:
        /*000c*/ 	.word	0x00000000
        /*0010*/ 	.short	0x0002
        /*0012*/ 	.short	0x0010
        /*0014*/ 	.byte	0x00, 0xf0, 0x11, 0x00


	//----- nvinfo : EIATTR_KPARAM_INFO
	.align		4
.L_132:
        /*0018*/ 	.byte	0x04, 0x17
        /*001a*/ 	.short	(.L_134 - .L_133)
.L_133:
        /*001c*/ 	.word	0x00000000
        /*0020*/ 	.short	0x0001
        /*0022*/ 	.short	0x0008
        /*0024*/ 	.byte	0x00, 0xf5, 0x21, 0x00


	//----- nvinfo : EIATTR_KPARAM_INFO
	.align		4
.L_134:
        /*0028*/ 	.byte	0x04, 0x17
        /*002a*/ 	.short	(.L_136 - .L_135)
.L_135:
        /*002c*/ 	.word	0x00000000
        /*0030*/ 	.short	0x0000
        /*0032*/ 	.short	0x0000
        /*0034*/ 	.byte	0x00, 0xf0, 0x11, 0x00


	//----- nvinfo : EIATTR_SPARSE_MMA_MASK
	.align		4
.L_136:
        /*0038*/ 	.byte	0x03, 0x50
        /*003a*/ 	.short	0x0000


	//----- nvinfo : EIATTR_MAXREG_COUNT
	.align		4
        /*003c*/ 	.byte	0x03, 0x1b
        /*003e*/ 	.short	0x00ff


	//----- nvinfo : EIATTR_NUM_BARRIERS
	.align		4
        /*0040*/ 	.byte	0x02, 0x4c
        /*0042*/ 	.byte	0x01
	.zero		1


	//----- nvinfo : EIATTR_EXTERNS
	.align		4
        /*0044*/ 	.byte	0x04, 0x0f
        /*0046*/ 	.short	(.L_138 - .L_137)


	//   ....[0]....
	.align		4
.L_137:
        /*0048*/ 	.word	index@(vprintf)


	//   ....[1]....
	.align		4
        /*004c*/ 	.word	index@(malloc)


	//----- nvinfo : EIATTR_MERCURY_ISA_VERSION
	.align		4
.L_138:
        /*0050*/ 	.byte	0x03, 0x5f
        /*0052*/ 	.short	0x0101


	//----- nvinfo : EIATTR_VRC_CTA_INIT_COUNT
	.align		4
        /*0054*/ 	.byte	0x02, 0x4a
	.zero		1
	.zero		1


	//----- nvinfo : EIATTR_SYSCALL_OFFSETS
	.align		4
        /*0058*/ 	.byte	0x04, 0x46
        /*005a*/ 	.short	(.L_140 - .L_139)


	//   ....[0]....
.L_139:
        /*005c*/ 	.word	0x00000280


	//   ....[1]....
        /*0060*/ 	.word	0x000007e0


	//   ....[2]....
        /*0064*/ 	.word	0x000008d0


	//   ....[3]....
        /*0068*/ 	.word	0x000015e0


	//   ....[4]....
        /*006c*/ 	.word	0x000016d0


	//   ....[5]....
        /*0070*/ 	.word	0x00002830


	//   ....[6]....
        /*0074*/ 	.word	0x00002920


	//   ....[7]....
        /*0078*/ 	.word	0x00003aa0


	//   ....[8]....
        /*007c*/ 	.word	0x00003b90


	//   ....[9]....
        /*0080*/ 	.word	0x00004920


	//   ....[10]....
        /*0084*/ 	.word	0x00004a10


	//   ....[11]....
        /*0088*/ 	.word	0x00005730


	//   ....[12]....
        /*008c*/ 	.word	0x00005820


	//   ....[13]....
        /*0090*/ 	.word	0x00006960


	//   ....[14]....
        /*0094*/ 	.word	0x00006a50


	//   ....[15]....
        /*0098*/ 	.word	0x00007b90


	//   ....[16]....
        /*009c*/ 	.word	0x00007c80


	//----- nvinfo : EIATTR_EXIT_INSTR_OFFSETS
	.align		4
.L_140:
        /*00a0*/ 	.byte	0x04, 0x1c
        /*00a2*/ 	.short	(.L_142 - .L_141)


	//   ....[0]....
.L_141:
        /*00a4*/ 	.word	0x000000f0


	//   ....[1]....
        /*00a8*/ 	.word	0x00008730


	//   ....[2]....
        /*00ac*/ 	.word	0x00008a80


	//----- nvinfo : EIATTR_CRS_STACK_SIZE
	.align		4
.L_142:
        /*00b0*/ 	.byte	0x04, 0x1e
        /*00b2*/ 	.short	(.L_144 - .L_143)
.L_143:
        /*00b4*/ 	.word	0x00000000


	//----- nvinfo : EIATTR_CBANK_PARAM_SIZE
	.align		4
.L_144:
        /*00b8*/ 	.byte	0x03, 0x19
        /*00ba*/ 	.short	0x0014


	//----- nvinfo : EIATTR_PARAM_CBANK
	.align		4
        /*00bc*/ 	.byte	0x04, 0x0a
        /*00be*/ 	.short	(.L_146 - .L_145)
	.align		4
.L_145:
        /*00c0*/ 	.word	index@(.nv.constant0.create_tree)
        /*00c4*/ 	.short	0x0380
        /*00c6*/ 	.short	0x0014


	//----- nvinfo : EIATTR_SW_WAR
	.align		4
.L_146:
        /*00c8*/ 	.byte	0x04, 0x36
        /*00ca*/ 	.short	(.L_148 - .L_147)
.L_147:
        /*00cc*/ 	.word	0x00000008
.L_148:


//--------------------- .nv.callgraph             --------------------------
	.section	.nv.callgraph,"",@"SHT_CUDA_CALLGRAPH"
	.align	4
	.sectionentsize	8
	.align		4
        /*0000*/ 	.word	0x00000000
	.align		4
        /*0004*/ 	.word	0xffffffff
	.align		4
        /*0008*/ 	.word	index@(print_tree)
	.align		4
        /*000c*/ 	.word	index@(vprintf)
	.align		4
        /*0010*/ 	.word	index@(delete_tree)
	.align		4
        /*0014*/ 	.word	index@(free)
	.align		4
        /*0018*/ 	.word	index@(create_tree)
	.align		4
        /*001c*/ 	.word	index@(malloc)
	.align		4
        /*0020*/ 	.word	index@(create_tree)
	.align		4
        /*0024*/ 	.word	index@(vprintf)
	.align		4
        /*0028*/ 	.word	0x00000000
	.align		4
        /*002c*/ 	.word	0xfffffffe
	.align		4
        /*0030*/ 	.word	0x00000000
	.align		4
        /*0034*/ 	.word	0xfffffffd
	.align		4
        /*0038*/ 	.word	0x00000000
	.align		4
        /*003c*/ 	.word	0xfffffffc


//--------------------- .nv.constant4             --------------------------
	.section	.nv.constant4,"a",@progbits
	.align	8
	.align		8
.nv.constant4:
        /*0000*/ 	.dword	$str
	.align		8
        /*0008*/ 	.dword	$str$1
	.align		8
        /*0010*/ 	.dword	$str$2
	.align		8
        /*0018*/ 	.dword	$str$3
	.align		8
        /*0020*/ 	.dword	$str$4
	.align		8
        /*0028*/ 	.dword	$str$5
	.align		8
        /*0030*/ 	.dword	$str$6
	.align		8
        /*0038*/ 	.dword	vprintf
	.align		8
        /*0040*/ 	.dword	free
	.align		8
        /*0048*/ 	.dword	malloc


//--------------------- .text.copy_best_result    --------------------------
	.section	.text.copy_best_result,"ax",@progbits
	.align	128
        .global         copy_best_result
        .type           copy_best_result,@function
        .size           copy_best_result,(.L_x_249 - copy_best_result)
        .other          copy_best_result,@"STO_CUDA_ENTRY STV_DEFAULT"
copy_best_result:
.text.copy_best_result:
[----:B------:R-:W-:Y:S01]  /*0000*/  LDC R1, c[0x0][0x37c] ;  /* 0x0000df00ff017b82 */ /* 0x000fe20000000800 */
[----:B------:R-:W0:Y:S07]  /*0010*/  S2R R0, SR_TID.X ;  /* 0x0000000000007919 */ /* 0x000e2e0000002100 */
[----:B------:R-:W1:Y:S01]  /*0020*/  S2UR UR4, SR_CTAID.X ;  /* 0x00000000000479c3 */ /* 0x000e620000002500 */
[----:B------:R-:W1:Y:S02]  /*0030*/  LDCU UR5, c[0x0][0x360] ;  /* 0x00006c00ff0577ac */ /* 0x000e640008000800 */
[----:B-1----:R-:W-:Y:S01]  /*0040*/  UIMAD UR4, UR4, UR5, URZ ;  /* 0x00000005040472a4 */ /* 0x002fe2000f8e02ff */
[----:B0-----:R-:W-:-:S05]  /*0050*/  IADD3 R0, PT, PT, -R0, RZ, RZ ;  /* 0x000000ff00007210 */ /* 0x001fca0007ffe1ff */
[----:B------:R-:W-:-:S13]  /*0060*/  ISETP.NE.AND P0, PT, R0, UR4, PT ;  /* 0x0000000400007c0c */ /* 0x000fda000bf05270 */
[----:B------:R-:W-:Y:S05]  /*0070*/  @P0 EXIT ;  /* 0x000000000000094d */ /* 0x000fea0003800000 */
[----:B------:R-:W0:Y:S01]  /*0080*/  LDC.64 R4, c[0x0][0x380] ;  /* 0x0000e000ff047b82 */ /* 0x000e220000000a00 */
[----:B------:R-:W0:Y:S02]  /*0090*/  LDCU.64 UR4, c[0x0][0x358] ;  /* 0x00006b00ff0477ac */ /* 0x000e240008000a00 */
[----:B0-----:R-:W2:Y:S05]  /*00a0*/  LDG.E R7, desc[UR4][R4.64] ;  /* 0x0000000404077981 */ /* 0x001eaa000c1e1900 */
[----:B------:R-:W2:Y:S02]  /*00b0*/  LDC.64 R2, c[0x0][0x388] ;  /* 0x0000e200ff027b82 */ /* 0x000ea40000000a00 */
[----:B--2---:R0:W-:Y:S04]  /*00c0*/  STG.E desc[UR4][R2.64], R7 ;  /* 0x0000000702007986 */ /* 0x0041e8000c101904 */
[----:B------:R-:W2:Y:S04]  /*00d0*/  LDG.E R9, desc[UR4][R4.64+0x4] ;  /* 0x0000040404097981 */ /* 0x000ea8000c1e1900 */
[----:B--2---:R1:W-:Y:S04]  /*00e0*/  STG.E desc[UR4][R2.64+0x4], R9 ;  /* 0x0000040902007986 */ /* 0x0043e8000c101904 */
[----:B------:R-:W2:Y:S04]  /*00f0*/  LDG.E R11, desc[UR4][R4.64+0x8] ;  /* 0x00000804040b7981 */ /* 0x000ea8000c1e1900 */
[----:B--2---:R2:W-:Y:S04]  /*0100*/  STG.E desc[UR4][R2.64+0x8], R11 ;  /* 0x0000080b02007986 */ /* 0x0045e8000c101904 */
[----:B------:R-:W3:Y:S04]  /*0110*/  LDG.E R13, desc[UR4][R4.64+0xc] ;  /* 0x00000c04040d7981 */ /* 0x000ee8000c1e1900 */
[----:B---3--:R3:W-:Y:S04]  /*0120*/  STG.E desc[UR4][R2.64+0xc], R13 ;  /* 0x00000c0d02007986 */ /* 0x0087e8000c101904 */
[----:B------:R-:W4:Y:S04]  /*0130*/  LDG.E R15, desc[UR4][R4.64+0x10] ;  /* 0x00001004040f7981 */ /* 0x000f28000c1e1900 */
[----:B----4-:R4:W-:Y:S04]  /*0140*/  STG.E desc[UR4][R2.64+0x10], R15 ;  /* 0x0000100f02007986 */ /* 0x0109e8000c101904 */
[----:B------:R-:W5:Y:S04]  /*0150*/  LDG.E R17, desc[UR4][R4.64+0x14] ;  /* 0x0000140404117981 */ /* 0x000f68000c1e1900 */
[----:B-----5:R5:W-:Y:S04]  /*0160*/  STG.E desc[UR4][R2.64+0x14], R17 ;  /* 0x0000141102007986 */ /* 0x020be8000c101904 */
[----:B0-----:R-:W2:Y:S04]  /*0170*/  LDG.E R7, desc[UR4][R4.64+0x18] ;  /* 0x0000180404077981 */ /* 0x001ea8000c1e1900 */
[----:B--2---:R0:W-:Y:S04]  /*0180*/  STG.E desc[UR4][R2.64+0x18], R7 ;  /* 0x0000180702007986 */ /* 0x0041e8000c101904 */
[----:B-1----:R-:W2:Y:S04]  /*0190*/  LDG.E R9, desc[UR4][R4.64+0x1c] ;  /* 0x00001c0404097981 */ /* 0x002ea8000c1e1900 */
[----:B--2---:R1:W-:Y:S04]  /*01a0*/  STG.E desc[UR4][R2.64+0x1c], R9 ;  /* 0x00001c0902007986 */ /* 0x0043e8000c101904 */
[----:B------:R-:W2:Y:S04]  /*01b0*/  LDG.E R11, desc[UR4][R4.64+0x20] ;  /* 0x00002004040b7981 */ /* 0x000ea8000c1e1900 */
[----:B--2---:R2:W-:Y:S04]  /*01c0*/  STG.E desc[UR4][R2.64+0x20], R11 ;  /* 0x0000200b02007986 */ /* 0x0045e8000c101904 */
[----:B---3--:R-:W3:Y:S04]  /*01d0*/  LDG.E R13, desc[UR4][R4.64+0x24] ;  /* 0x00002404040d7981 */ /* 0x008ee8000c1e1900 */
[----:B---3--:R3:W-:Y:S04]  /*01e0*/  STG.E desc[UR4][R2.64+0x24], R13 ;  /* 0x0000240d02007986 */ /* 0x0087e8000c101904 */
[----:B----4-:R-:W4:Y:S04]  /*01f0*/  LDG.E R15, desc[UR4][R4.64+0x28] ;  /* 0x00002804040f7981 */ /* 0x010f28000c1e1900 */
[----:B----4-:R4:W-:Y:S04]  /*0200*/  STG.E desc[UR4][R2.64+0x28], R15 ;  /* 0x0000280f02007986 */ /* 0x0109e8000c101904 */
[----:B-----5:R-:W5:Y:S04]  /*0210*/  LDG.E R17, desc[UR4][R4.64+0x2c] ;  /* 0x00002c0404117981 */ /* 0x020f68000c1e1900 */
        /* <DEDUP_REMOVED lines=94> */
[----:B----4-:R-:W-:Y:S04]  /*0800*/  STG.E desc[UR4][R2.64+0xe8], R15 ;  /* 0x0000e80f02007986 */ /* 0x010fe8000c101904 */
[----:B-----5:R-:W4:Y:S04]  /*0810*/  LDG.E R17, desc[UR4][R4.64+0xec] ;  /* 0x0000ec0404117981 */ /* 0x020f28000c1e1900 */
[----:B----4-:R-:W-:Y:S04]  /*0820*/  STG.E desc[UR4][R2.64+0xec], R17 ;  /* 0x0000ec1102007986 */ /* 0x010fe8000c101904 */
[----:B0-----:R-:W4:Y:S04]  /*0830*/  LDG.E R7, desc[UR4][R4.64+0xf0] ;  /* 0x0000f00404077981 */ /* 0x001f28000c1e1900 */
[----:B----4-:R-:W-:Y:S04]  /*0840*/  STG.E desc[UR4][R2.64+0xf0], R7 ;  /* 0x0000f00702007986 */ /* 0x010fe8000c101904 */
[----:B-1----:R-:W4:Y:S04]  /*0850*/  LDG.E R9, desc[UR4][R4.64+0xf4] ;  /* 0x0000f40404097981 */ /* 0x002f28000c1e1900 */
[----:B----4-:R-:W-:Y:S04]  /*0860*/  STG.E desc[UR4][R2.64+0xf4], R9 ;  /* 0x0000f40902007986 */ /* 0x010fe8000c101904 */
[----:B--2---:R-:W2:Y:S04]  /*0870*/  LDG.E R11, desc[UR4][R4.64+0xf8] ;  /* 0x0000f804040b7981 */ /* 0x004ea8000c1e1900 */
[----:B--2---:R-:W-:Y:S04]  /*0880*/  STG.E desc[UR4][R2.64+0xf8], R11 ;  /* 0x0000f80b02007986 */ /* 0x004fe8000c101904 */
[----:B---3--:R-:W2:Y:S04]  /*0890*/  LDG.E R13, desc[UR4][R4.64+0xfc] ;  /* 0x0000fc04040d7981 */ /* 0x008ea8000c1e1900 */
[----:B--2---:R-:W-:Y:S01]  /*08a0*/  STG.E desc[UR4][R2.64+0xfc], R13 ;  /* 0x0000fc0d02007986 */ /* 0x004fe2000c101904 */
[----:B------:R-:W-:Y:S05]  /*08b0*/  EXIT ;  /* 0x000000000000794d */ /* 0x000fea0003800000 */
.L_x_0:
[----:B------:R-:W-:-:S00]  /*08c0*/  BRA `(.L_x_0) ;  /* 0xfffffffc00fc7947 */ /* 0x000fc0000383ffff */
[----:B------:R-:W-:-:S00]  /*08d0*/  NOP ;  /* 0x0000000000007918 */ /* 0x000fc00000000000 */
        /* <DEDUP_REMOVED lines=10> */
.L_x_249:


//--------------------- .text.set_root            --------------------------
	.section	.text.set_root,"ax",@progbits
	.align	128
        .global         set_root
        .type           set_root,@function
        .size           set_root,(.L_x_250 - set_root)
        .other          set_root,@"STO_CUDA_ENTRY STV_DEFAULT"
set_root:
.text.set_root:
[----:B------:R-:W-:Y:S01]  /*0000*/  LDC R1, c[0x0][0x37c] ;  /* 0x0000df00ff017b82 */ /* 0x000fe20000000800 */
[----:B------:R-:W0:Y:S07]  /*0010*/  S2R R0, SR_TID.X ;  /* 0x0000000000007919 */ /* 0x000e2e0000002100 */
[----:B------:R-:W1:Y:S01]  /*0020*/  S2UR UR4, SR_CTAID.X ;  /* 0x00000000000479c3 */ /* 0x000e620000002500 */
[----:B------:R-:W1:Y:S02]  /*0030*/  LDCU UR5, c[0x0][0x360] ;  /* 0x00006c00ff0577ac */ /* 0x000e640008000800 */
[----:B-1----:R-:W-:Y:S01]  /*0040*/  UIMAD UR4, UR4, UR5, URZ ;  /* 0x00000005040472a4 */ /* 0x002fe2000f8e02ff */
[----:B0-----:R-:W-:-:S05]  /*0050*/  IMAD.MOV R0, RZ, RZ, -R0 ;  /* 0x000000ffff007224 */ /* 0x001fca00078e0a00 */
[----:B------:R-:W-:-:S13]  /*0060*/  ISETP.NE.AND P0, PT, R0, UR4, PT ;  /* 0x0000000400007c0c */ /* 0x000fda000bf05270 */
[----:B------:R-:W-:Y:S05]  /*0070*/  @P0 EXIT ;  /* 0x000000000000094d */ /* 0x000fea0003800000 */
[----:B------:R-:W0:Y:S01]  /*0080*/  LDC R0, c[0x0][0x390] ;  /* 0x0000e400ff007b82 */ /* 0x000e220000000800 */
[----:B------:R-:W1:Y:S01]  /*0090*/  LDCU.64 UR12, c[0x0][0x358] ;  /* 0x00006b00ff0c77ac */ /* 0x000e620008000a00 */
[----:B------:R-:W-:-:S06]  /*00a0*/  IMAD.MOV.U32 R5, RZ, RZ, 0x1 ;  /* 0x00000001ff057424 */ /* 0x000fcc00078e00ff */
[----:B------:R-:W1:Y:S01]  /*00b0*/  LDC.64 R2, c[0x0][0x380] ;  /* 0x0000e000ff027b82 */ /* 0x000e620000000a00 */
[----:B0-----:R-:W-:Y:S01]  /*00c0*/  ISETP.NE.AND P0, PT, R0, RZ, PT ;  /* 0x000000ff0000720c */ /* 0x001fe20003f05270 */
[----:B-1----:R0:W-:Y:S04]  /*00d0*/  STG.E desc[UR12][R2.64+0x12c], R5 ;  /* 0x00012c0502007986 */ /* 0x0021e8000c10190c */
[----:B------:R0:W-:Y:S04]  /*00e0*/  STG.E.64 desc[UR12][R2.64+0x108], RZ ;  /* 0x000108ff02007986 */ /* 0x0001e8000c101b0c */
[----:B------:R0:W-:Y:S04]  /*00f0*/  STG.E.64 desc[UR12][R2.64+0x110], RZ ;  /* 0x000110ff02007986 */ /* 0x0001e8000c101b0c */
[----:B------:R0:W-:Y:S04]  /*0100*/  STG.E.64 desc[UR12][R2.64+0x118], RZ ;  /* 0x000118ff02007986 */ /* 0x0001e8000c101b0c */
[----:B------:R0:W-:Y:S01]  /*0110*/  STG.E desc[UR12][R2.64+0x100], RZ ;  /* 0x000100ff02007986 */ /* 0x0001e2000c10190c */
[----:B------:R-:W-:Y:S05]  /*0120*/  @!P0 EXIT ;  /* 0x000000000000894d */ /* 0x000fea0003800000 */
[----:B------:R-:W-:Y:S01]  /*0130*/  IMAD R0, R0, R0, RZ ;  /* 0x0000000000007224 */ /* 0x000fe200078e02ff */
[----:B------:R-:W-:-:S04]  /*0140*/  CS2R R6, SRZ ;  /* 0x0000000000067805 */ /* 0x000fc8000001ff00 */
[C---:B------:R-:W-:Y:S02]  /*0150*/  ISETP.GE.U32.AND P0, PT, R0.reuse, 0x4, PT ;  /* 0x000000040000780c */ /* 0x040fe40003f06070 */
[----:B------:R-:W-:-:S11]  /*0160*/  VIMNMX.U32 R0, PT, PT, R0, 0x1, !PT ;  /* 0x0000000100007848 */ /* 0x000fd60007fe0000 */
[----:B------:R-:W-:Y:S05]  /*0170*/  @!P0 BRA `(.L_x_1) ;  /* 0x0000000400c08947 */ /* 0x000fea0003800000 */
[----:B------:R-:W1:Y:S01]  /*0180*/  LDCU.128 UR8, c[0x0][0x380] ;  /* 0x00007000ff0877ac */ /* 0x000e620008000c00 */
[----:B------:R-:W-:-:S05]  /*0190*/  LOP3.LUT R6, R0, 0xfffffffc, RZ, 0xc0, !PT ;  /* 0xfffffffc00067812 */ /* 0x000fca00078ec0ff */
[----:B------:R-:W-:-:S05]  /*01a0*/  IMAD.MOV R7, RZ, RZ, -R6 ;  /* 0x000000ffff077224 */ /* 0x000fca00078e0a06 */
[----:B------:R-:W-:Y:S01]  /*01b0*/  ISETP.GE.AND P0, PT, R7, RZ, PT ;  /* 0x000000ff0700720c */ /* 0x000fe20003f06270 */
[----:B-1----:R-:W-:Y:S02]  /*01c0*/  UIADD3 UR4, UP0, UPT, UR10, 0x8, URZ ;  /* 0x000000080a047890 */ /* 0x002fe4000ff1e0ff */
[----:B------:R-:W-:Y:S02]  /*01d0*/  UIADD3 UR6, UP1, UPT, UR8, 0x8, URZ ;  /* 0x0000000808067890 */ /* 0x000fe4000ff3e0ff */
[----:B------:R-:W-:Y:S02]  /*01e0*/  UIADD3.X UR5, UPT, UPT, URZ, UR11, URZ, UP0, !UPT ;  /* 0x0000000bff057290 */ /* 0x000fe400087fe4ff */
[----:B------:R-:W-:Y:S01]  /*01f0*/  UIADD3.X UR7, UPT, UPT, URZ, UR9, URZ, UP1, !UPT ;  /* 0x00000009ff077290 */ /* 0x000fe20008ffe4ff */
[----:B0-----:R-:W-:Y:S02]  /*0200*/  IMAD.U32 R2, RZ, RZ, UR4 ;  /* 0x00000004ff027e24 */ /* 0x001fe4000f8e00ff */
[----:B------:R-:W-:-:S02]  /*0210*/  IMAD.U32 R4, RZ, RZ, UR6 ;  /* 0x00000006ff047e24 */ /* 0x000fc4000f8e00ff */
[----:B------:R-:W-:Y:S02]  /*0220*/  IMAD.U32 R3, RZ, RZ, UR5 ;  /* 0x00000005ff037e24 */ /* 0x000fe4000f8e00ff */
[----:B------:R-:W-:Y:S01]  /*0230*/  IMAD.U32 R5, RZ, RZ, UR7 ;  /* 0x00000007ff057e24 */ /* 0x000fe2000f8e00ff */
[----:B------:R-:W-:Y:S06]  /*0240*/  @P0 BRA `(.L_x_2) ;  /* 0x00000004003c0947 */ /* 0x000fec0003800000 */
[----:B------:R-:W-:Y:S01]  /*0250*/  IMAD.MOV R8, RZ, RZ, -R7 ;  /* 0x000000ffff087224 */ /* 0x000fe200078e0a07 */
[----:B------:R-:W-:-:S04]  /*0260*/  PLOP3.LUT P0, PT, PT, PT, PT, 0x80, 0x8 ;  /* 0x000000000008781c */ /* 0x000fc80003f0f070 */
[----:B------:R-:W-:-:S13]  /*0270*/  ISETP.GT.AND P1, PT, R8, 0xc, PT ;  /* 0x0000000c0800780c */ /* 0x000fda0003f24270 */
[----:B------:R-:W-:Y:S05]  /*0280*/  @!P1 BRA `(.L_x_3) ;  /* 0x0000000000b09947 */ /* 0x000fea0003800000 */
[----:B------:R-:W-:-:S13]  /*0290*/  PLOP3.LUT P0, PT, PT, PT, PT, 0x8, 0x80 ;  /* 0x000000000080781c */ /* 0x000fda0003f0e170 */
.L_x_4:
[----:B------:R-:W2:Y:S04]  /*02a0*/  LDG.E R9, desc[UR12][R2.64+-0x8] ;  /* 0xfffff80c02097981 */ /* 0x000ea8000c1e1900 */
        /* <DEDUP_REMOVED lines=22> */
[----:B-----5:R-:W-:Y:S04]  /*0410*/  STG.E desc[UR12][R4.64+0x24], R19 ;  /* 0x0000241304007986 */ /* 0x020fe8000c10190c */
[----:B0-----:R-:W5:Y:S04]  /*0420*/  LDG.E R9, desc[UR12][R2.64+0x28] ;  /* 0x0000280c02097981 */ /* 0x001f68000c1e1900 */
[----:B-----5:R0:W-:Y:S04]  /*0430*/  STG.E desc[UR12][R4.64+0x28], R9 ;  /* 0x0000280904007986 */ /* 0x0201e8000c10190c */
[----:B-1----:R-:W5:Y:S04]  /*0440*/  LDG.E R11, desc[UR12][R2.64+0x2c] ;  /* 0x00002c0c020b7981 */ /* 0x002f68000c1e1900 */
[----:B-----5:R-:W-:Y:S04]  /*0450*/  STG.E desc[UR12][R4.64+0x2c], R11 ;  /* 0x00002c0b04007986 */ /* 0x020fe8000c10190c */
[----:B--2---:R-:W2:Y:S01]  /*0460*/  LDG.E R13, desc[UR12][R2.64+0x30] ;  /* 0x0000300c020d7981 */ /* 0x004ea2000c1e1900 */
[----:B------:R-:W-:-:S04]  /*0470*/  IADD3 R7, PT, PT, R7, 0x10, RZ ;  /* 0x0000001007077810 */ /* 0x000fc80007ffe0ff */
[----:B------:R-:W-:Y:S01]  /*0480*/  ISETP.GE.AND P1, PT, R7, -0xc, PT ;  /* 0xfffffff40700780c */ /* 0x000fe20003f26270 */
[----:B--2---:R-:W-:Y:S04]  /*0490*/  STG.E desc[UR12][R4.64+0x30], R13 ;  /* 0x0000300d04007986 */ /* 0x004fe8000c10190c */
[----:B---3--:R1:W2:Y:S01]  /*04a0*/  LDG.E R15, desc[UR12][R2.64+0x34] ;  /* 0x0000340c020f7981 */ /* 0x0082a2000c1e1900 */
[----:B------:R-:W-:Y:S02]  /*04b0*/  IADD3 R10, P2, PT, R2, 0x40, RZ ;  /* 0x00000040020a7810 */ /* 0x000fe40007f5e0ff */
[----:B------:R-:W-:-:S03]  /*04c0*/  IADD3 R8, P3, PT, R4, 0x40, RZ ;  /* 0x0000004004087810 */ /* 0x000fc60007f7e0ff */
[----:B----4-:R-:W-:Y:S02]  /*04d0*/  IMAD.X R17, RZ, RZ, R3, P2 ;  /* 0x000000ffff117224 */ /* 0x010fe400010e0603 */
[----:B0-----:R-:W-:Y:S02]  /*04e0*/  IMAD.X R9, RZ, RZ, R5, P3 ;  /* 0x000000ffff097224 */ /* 0x001fe400018e0605 */
[----:B-1----:R-:W-:Y:S02]  /*04f0*/  IMAD.MOV.U32 R2, RZ, RZ, R10 ;  /* 0x000000ffff027224 */ /* 0x002fe400078e000a */
[----:B------:R-:W-:Y:S01]  /*0500*/  IMAD.MOV.U32 R3, RZ, RZ, R17 ;  /* 0x000000ffff037224 */ /* 0x000fe200078e0011 */
[----:B--2---:R0:W-:Y:S02]  /*0510*/  STG.E desc[UR12][R4.64+0x34], R15 ;  /* 0x0000340f04007986 */ /* 0x0041e4000c10190c */
[----:B0-----:R-:W-:Y:S02]  /*0520*/  IMAD.MOV.U32 R4, RZ, RZ, R8 ;  /* 0x000000ffff047224 */ /* 0x001fe400078e0008 */
[----:B------:R-:W-:Y:S01]  /*0530*/  IMAD.MOV.U32 R5, RZ, RZ, R9 ;  /* 0x000000ffff057224 */ /* 0x000fe200078e0009 */
[----:B------:R-:W-:Y:S06]  /*0540*/  @!P1 BRA `(.L_x_4) ;  /* 0xfffffffc00549947 */ /* 0x000fec000383ffff */
.L_x_3:
[----:B------:R-:W-:-:S04]  /*0550*/  IADD3 R8, PT, PT, -R7, RZ, RZ ;  /* 0x000000ff07087210 */ /* 0x000fc80007ffe1ff */
[----:B------:R-:W-:-:S13]  /*0560*/  ISETP.GT.AND P1, PT, R8, 0x4, PT ;  /* 0x000000040800780c */ /* 0x000fda0003f24270 */
[----:B------:R-:W-:Y:S05]  /*0570*/  @!P1 BRA `(.L_x_5) ;  /* 0x0000000000689947 */ /* 0x000fea0003800000 */
[----:B------:R-:W2:Y:S04]  /*0580*/  LDG.E R9, desc[UR12][R2.64+-0x8] ;  /* 0xfffff80c02097981 */ /* 0x000ea8000c1e1900 */
[----:B--2---:R0:W-:Y:S04]  /*0590*/  STG.E desc[UR12][R4.64+-0x8], R9 ;  /* 0xfffff80904007986 */ /* 0x0041e8000c10190c */
[----:B------:R-:W2:Y:S04]  /*05a0*/  LDG.E R11, desc[UR12][R2.64+-0x4] ;  /* 0xfffffc0c020b7981 */ /* 0x000ea8000c1e1900 */
[----:B--2---:R1:W-:Y:S04]  /*05b0*/  STG.E desc[UR12][R4.64+-0x4], R11 ;  /* 0xfffffc0b04007986 */ /* 0x0043e8000c10190c */
[----:B------:R-:W2:Y:S04]  /*05c0*/  LDG.E R13, desc[UR12][R2.64] ;  /* 0x0000000c020d7981 */ /* 0x000ea8000c1e1900 */
[----:B--2---:R-:W-:Y:S04]  /*05d0*/  STG.E desc[UR12][R4.64], R13 ;  /* 0x0000000d04007986 */ /* 0x004fe8000c10190c */
[----:B------:R-:W2:Y:S04]  /*05e0*/  LDG.E R15, desc[UR12][R2.64+0x4] ;  /* 0x0000040c020f7981 */ /* 0x000ea8000c1e1900 */
[----:B--2---:R2:W-:Y:S04]  /*05f0*/  STG.E desc[UR12][R4.64+0x4], R15 ;  /* 0x0000040f04007986 */ /* 0x0045e8000c10190c */
[----:B------:R-:W3:Y:S04]  /*0600*/  LDG.E R17, desc[UR12][R2.64+0x8] ;  /* 0x0000080c02117981 */ /* 0x000ee8000c1e1900 */
[----:B---3--:R-:W-:Y:S04]  /*0610*/  STG.E desc[UR12][R4.64+0x8], R17 ;  /* 0x0000081104007986 */ /* 0x008fe8000c10190c */
[----:B------:R-:W3:Y:S04]  /*0620*/  LDG.E R19, desc[UR12][R2.64+0xc] ;  /* 0x00000c0c02137981 */ /* 0x000ee8000c1e1900 */
[----:B---3--:R-:W-:Y:S04]  /*0630*/  STG.E desc[UR12][R4.64+0xc], R19 ;  /* 0x00000c1304007986 */ /* 0x008fe8000c10190c */
[----:B0-----:R-:W3:Y:S01]  /*0640*/  LDG.E R9, desc[UR12][R2.64+0x10] ;  /* 0x0000100c02097981 */ /* 0x001ee2000c1e1900 */
[----:B------:R-:W-:-:S02]  /*0650*/  IADD3 R10, P1, PT, R2, 0x20, RZ ;  /* 0x00000020020a7810 */ /* 0x000fc40007f3e0ff */
[----:B------:R-:W-:Y:S01]  /*0660*/  IADD3 R8, P2, PT, R4, 0x20, RZ ;  /* 0x0000002004087810 */ /* 0x000fe20007f5e0ff */
[----:B---3--:R-:W-:Y:S04]  /*0670*/  STG.E desc[UR12][R4.64+0x10], R9 ;  /* 0x0000100904007986 */ /* 0x008fe8000c10190c */
[----:B-1----:R0:W3:Y:S01]  /*0680*/  LDG.E R11, desc[UR12][R2.64+0x14] ;  /* 0x0000140c020b7981 */ /* 0x0020e2000c1e1900 */
[----:B--2---:R-:W-:Y:S01]  /*0690*/  IMAD.X R15, RZ, RZ, R3, P1 ;  /* 0x000000ffff0f7224 */ /* 0x004fe200008e0603 */
[----:B------:R-:W-:Y:S01]  /*06a0*/  PLOP3.LUT P0, PT, PT, PT, PT, 0x8, 0x80 ;  /* 0x000000000080781c */ /* 0x000fe20003f0e170 */
[----:B------:R-:W-:Y:S02]  /*06b0*/  IMAD.X R13, RZ, RZ, R5, P2 ;  /* 0x000000ffff0d7224 */ /* 0x000fe400010e0605 */
[----:B------:R-:W-:-:S02]  /*06c0*/  VIADD R7, R7, 0x8 ;  /* 0x0000000807077836 */ /* 0x000fc40000000000 */
[----:B0-----:R-:W-:Y:S02]  /*06d0*/  IMAD.MOV.U32 R2, RZ, RZ, R10 ;  /* 0x000000ffff027224 */ /* 0x001fe400078e000a */
[----:B------:R-:W-:Y:S01]  /*06e0*/  IMAD.MOV.U32 R3, RZ, RZ, R15 ;  /* 0x000000ffff037224 */ /* 0x000fe200078e000f */
[----:B---3--:R0:W-:Y:S02]  /*06f0*/  STG.E desc[UR12][R4.64+0x14], R11 ;  /* 0x0000140b04007986 */ /* 0x0081e4000c10190c */
[----:B0-----:R-:W-:Y:S01]  /*0700*/  MOV R4, R8 ;  /* 0x0000000800047202 */ /* 0x001fe20000000f00 */
[----:B------:R-:W-:-:S07]  /*0710*/  IMAD.MOV.U32 R5, RZ, RZ, R13 ;  /* 0x000000ffff057224 */ /* 0x000fce00078e000d */
.L_x_5:
[----:B------:R-:W-:-:S13]  /*0720*/  ISETP.NE.OR P0, PT, R7, RZ, P0 ;  /* 0x000000ff0700720c */ /* 0x000fda0000705670 */
[----:B------:R-:W-:Y:S05]  /*0730*/  @!P0 BRA `(.L_x_6) ;  /* 0x00000000004c8947 */ /* 0x000fea0003800000 */
.L_x_2:
[----:B------:R-:W2:Y:S04]  /*0740*/  LDG.E R9, desc[UR12][R2.64+-0x8] ;  /* 0xfffff80c02097981 */ /* 0x000ea8000c1e1900 */
[----:B--2---:R0:W-:Y:S04]  /*0750*/  STG.E desc[UR12][R4.64+-0x8], R9 ;  /* 0xfffff80904007986 */ /* 0x0041e8000c10190c */
[----:B------:R-:W2:Y:S04]  /*0760*/  LDG.E R11, desc[UR12][R2.64+-0x4] ;  /* 0xfffffc0c020b7981 */ /* 0x000ea8000c1e1900 */
[----:B--2---:R-:W-:Y:S04]  /*0770*/  STG.E desc[UR12][R4.64+-0x4], R11 ;  /* 0xfffffc0b04007986 */ /* 0x004fe8000c10190c */
[----:B------:R-:W2:Y:S01]  /*0780*/  LDG.E R13, desc[UR12][R2.64] ;  /* 0x0000000c020d7981 */ /* 0x000ea2000c1e1900 */
[----:B------:R-:W-:-:S05]  /*0790*/  VIADD R7, R7, 0x4 ;  /* 0x0000000407077836 */ /* 0x000fca0000000000 */
[----:B------:R-:W-:Y:S01]  /*07a0*/  ISETP.NE.AND P0, PT, R7, RZ, PT ;  /* 0x000000ff0700720c */ /* 0x000fe20003f05270 */
[----:B--2---:R-:W-:Y:S04]  /*07b0*/  STG.E desc[UR12][R4.64], R13 ;  /* 0x0000000d04007986 */ /* 0x004fe8000c10190c */
[----:B------:R1:W2:Y:S01]  /*07c0*/  LDG.E R15, desc[UR12][R2.64+0x4] ;  /* 0x0000040c020f7981 */ /* 0x0002a2000c1e1900 */
[----:B------:R-:W-:Y:S02]  /*07d0*/  IADD3 R10, P1, PT, R2, 0x10, RZ ;  /* 0x00000010020a7810 */ /* 0x000fe40007f3e0ff */
[----:B------:R-:W-:-:S03]  /*07e0*/  IADD3 R8, P2, PT, R4, 0x10, RZ ;  /* 0x0000001004087810 */ /* 0x000fc60007f5e0ff */
[----:B------:R-:W-:Y:S02]  /*07f0*/  IMAD.X R17, RZ, RZ, R3, P1 ;  /* 0x000000ffff117224 */ /* 0x000fe400008e0603 */
[----:B0-----:R-:W-:Y:S02]  /*0800*/  IMAD.X R9, RZ, RZ, R5, P2 ;  /* 0x000000ffff097224 */ /* 0x001fe400010e0605 */
[----:B-1----:R-:W-:Y:S01]  /*0810*/  IMAD.MOV.U32 R2, RZ, RZ, R10 ;  /* 0x000000ffff027224 */ /* 0x002fe200078e000a */
[----:B------:R-:W-:Y:S01]  /*0820*/  MOV R3, R17 ;  /* 0x0000001100037202 */ /* 0x000fe20000000f00 */
[----:B--2---:R0:W-:Y:S02]  /*0830*/  STG.E desc[UR12][R4.64+0x4], R15 ;  /* 0x0000040f04007986 */ /* 0x0041e4000c10190c */
[----:B0-----:R-:W-:Y:S02]  /*0840*/  IMAD.MOV.U32 R4, RZ, RZ, R8 ;  /* 0x000000ffff047224 */ /* 0x001fe400078e0008 */
[----:B------:R-:W-:Y:S01]  /*0850*/  IMAD.MOV.U32 R5, RZ, RZ, R9 ;  /* 0x000000ffff057224 */ /* 0x000fe200078e0009 */
[----:B------:R-:W-:Y:S06]  /*0860*/  @P0 BRA `(.L_x_2) ;  /* 0xfffffffc00b40947 */ /* 0x000fec000383ffff */
.L_x_6:
[----:B------:R-:W-:-:S07]  /*0870*/  IMAD.MOV.U32 R7, RZ, RZ, RZ ;  /* 0x000000ffff077224 */ /* 0x000fce00078e00ff */
.L_x_1:
[----:B------:R-:W-:-:S04]  /*0880*/  LOP3.LUT R0, R0, 0x1, RZ, 0xc0, !PT ;  /* 0x0000000100007812 */ /* 0x000fc800078ec0ff */
[----:B------:R-:W-:-:S13]  /*0890*/  ISETP.NE.U32.AND P0, PT, R0, 0x1, PT ;  /* 0x000000010000780c */ /* 0x000fda0003f05070 */
[----:B------:R-:W-:Y:S05]  /*08a0*/  @P0 EXIT ;  /* 0x000000000000094d */ /* 0x000fea0003800000 */
[----:B------:R-:W0:Y:S01]  /*08b0*/  LDCU.128 UR4, c[0x0][0x380] ;  /* 0x00007000ff0477ac */ /* 0x000e220008000c00 */
[C---:B------:R-:W-:Y:S01]  /*08c0*/  IMAD.SHL.U32 R4, R6.reuse, 0x4, RZ ;  /* 0x0000000406047824 */ /* 0x040fe200078e00ff */
[----:B------:R-:W-:-:S04]  /*08d0*/  SHF.L.U64.HI R6, R6, 0x2, R7 ;  /* 0x0000000206067819 */ /* 0x000fc80000010207 */
[----:B0-----:R-:W-:-:S04]  /*08e0*/  IADD3 R2, P0, PT, R4, UR6, RZ ;  /* 0x0000000604027c10 */ /* 0x001fc8000ff1e0ff */
[----:B------:R-:W-:-:S06]  /*08f0*/  IADD3.X R3, PT, PT, R6, UR7, RZ, P0, !PT ;  /* 0x0000000706037c10 */ /* 0x000fcc00087fe4ff */
[----:B------:R-:W2:Y:S01]  /*0900*/  LDG.E R3, desc[UR12][R2.64] ;  /* 0x0000000c02037981 */ /* 0x000ea2000c1e1900 */
[----:B------:R-:W-:-:S04]  /*0910*/  IADD3 R4, P0, PT, R4, UR4, RZ ;  /* 0x0000000404047c10 */ /* 0x000fc8000ff1e0ff */
[----:B------:R-:W-:-:S05]  /*0920*/  IADD3.X R5, PT, PT, R6, UR5, RZ, P0, !PT ;  /* 0x0000000506057c10 */ /* 0x000fca00087fe4ff */
[----:B--2---:R-:W-:Y:S01]  /*0930*/  STG.E desc[UR12][R4.64], R3 ;  /* 0x0000000304007986 */ /* 0x004fe2000c10190c */
[----:B------:R-:W-:Y:S05]  /*0940*/  EXIT ;  /* 0x000000000000794d */ /* 0x000fea0003800000 */
.L_x_7:
        /* <DEDUP_REMOVED lines=11> */
.L_x_250:


//--------------------- .text.print_tree          --------------------------
	.section	.text.print_tree,"ax",@progbits
	.align	128
        .global         print_tree
        .type           print_tree,@function
        .size           print_tree,(.L_x_248 - print_tree)
        .other          print_tree,@"STO_CUDA_ENTRY STV_DEFAULT"
print_tree:
.text.print_tree:
[----:B------:R-:W0:Y:S01]  /*0000*/  LDC R1, c[0x0][0x37c] ;  /* 0x0000df00ff017b82 */ /* 0x000e220000000800 */
[----:B------:R-:W1:Y:S07]  /*0010*/  S2R R0, SR_TID.X ;  /* 0x0000000000007919 */ /* 0x000e6e0000002100 */
[----:B------:R-:W2:Y:S01]  /*0020*/  S2UR UR4, SR_CTAID.X ;  /* 0x00000000000479c3 */ /* 0x000ea20000002500 */
[----:B------:R-:W2:Y:S02]  /*0030*/  LDCU UR5, c[0x0][0x360] ;  /* 0x00006c00ff0577ac */ /* 0x000ea40008000800 */
[----:B--2---:R-:W-:Y:S01]  /*0040*/  UIMAD UR4, UR4, UR5, URZ ;  /* 0x00000005040472a4 */ /* 0x004fe2000f8e02ff */
[----:B-1----:R-:W-:-:S05]  /*0050*/  IMAD.MOV R0, RZ, RZ, -R0 ;  /* 0x000000ffff007224 */ /* 0x002fca00078e0a00 */
[----:B------:R-:W-:-:S13]  /*0060*/  ISETP.NE.AND P0, PT, R0, UR4, PT ;  /* 0x0000000400007c0c */ /* 0x000fda000bf05270 */
[----:B0-----:R-:W-:Y:S05]  /*0070*/  @P0 EXIT ;  /* 0x000000000000094d */ /* 0x001fea0003800000 */
[----:B------:R-:W-:Y:S01]  /*0080*/  MOV R2, 0x38 ;  /* 0x0000003800027802 */ /* 0x000fe20000000f00 */
[----:B------:R-:W0:Y:S01]  /*0090*/  LDCU.64 UR4, c[0x4][0x30] ;  /* 0x01000600ff0477ac */ /* 0x000e220008000a00 */
[----:B------:R-:W-:Y:S02]  /*00a0*/  CS2R R6, SRZ ;  /* 0x0000000000067805 */ /* 0x000fe4000001ff00 */
[----:B------:R1:W2:Y:S01]  /*00b0*/  LDC.64 R8, c[0x4][R2] ;  /* 0x0100000002087b82 */ /* 0x0002a20000000a00 */
[----:B0-----:R-:W-:Y:S02]  /*00c0*/  IMAD.U32 R4, RZ, RZ, UR4 ;  /* 0x00000004ff047e24 */ /* 0x001fe4000f8e00ff */
[----:B-1----:R-:W-:-:S07]  /*00d0*/  IMAD.U32 R5, RZ, RZ, UR5 ;  /* 0x00000005ff057e24 */ /* 0x002fce000f8e00ff */
[----:B------:R-:W-:-:S07]  /*00e0*/  LEPC R20, `(.L_x_8) ;  /* 0x000000001014794e */ /* 0x000fce0000000000 */
[----:B--2---:R-:W-:Y:S05]  /*00f0*/  CALL.ABS.NOINC R8 ;  /* 0x0000000008007343 */ /* 0x004fea0003c00000 */
.L_x_8:
[----:B------:R-:W0:Y:S01]  /*0100*/  LDCU.64 UR4, c[0x0][0x388] ;  /* 0x00007100ff0477ac */ /* 0x000e220008000a00 */
[----:B------:R-:W-:Y:S01]  /*0110*/  MOV R20, 0x160 ;  /* 0x0000016000147802 */ /* 0x000fe20000000f00 */
[----:B------:R-:W-:Y:S02]  /*0120*/  IMAD.MOV.U32 R21, RZ, RZ, 0x0 ;  /* 0x00000000ff157424 */ /* 0x000fe400078e00ff */
[----:B0-----:R-:W-:Y:S02]  /*0130*/  IMAD.U32 R4, RZ, RZ, UR4 ;  /* 0x00000004ff047e24 */ /* 0x001fe4000f8e00ff */
[----:B------:R-:W-:-:S07]  /*0140*/  IMAD.U32 R5, RZ, RZ, UR5 ;  /* 0x00000005ff057e24 */ /* 0x000fce000f8e00ff */
[----:B------:R-:W-:Y:S05]  /*0150*/  CALL.REL.NOINC `($print_tree$print_tr) ;  /* 0x0000000000207944 */ /* 0x000fea0003c00000 */
[----:B------:R-:W0:Y:S01]  /*0160*/  LDC.64 R2, c[0x4][R2] ;  /* 0x0100000002027b82 */ /* 0x000e220000000a00 */
[----:B------:R-:W1:Y:S01]  /*0170*/  LDCU.64 UR4, c[0x4][0x30] ;  /* 0x01000600ff0477ac */ /* 0x000e620008000a00 */
[----:B------:R-:W-:Y:S01]  /*0180*/  CS2R R6, SRZ ;  /* 0x0000000000067805 */ /* 0x000fe2000001ff00 */
[----:B-1----:R-:W-:Y:S02]  /*0190*/  IMAD.U32 R4, RZ, RZ, UR4 ;  /* 0x00000004ff047e24 */ /* 0x002fe4000f8e00ff */
[----:B------:R-:W-:-:S07]  /*01a0*/  IMAD.U32 R5, RZ, RZ, UR5 ;  /* 0x00000005ff057e24 */ /* 0x000fce000f8e00ff */
[----:B------:R-:W-:-:S07]  /*01b0*/  LEPC R20, `(.L_x_9) ;  /* 0x000000001014794e */ /* 0x000fce0000000000 */
[----:B0-----:R-:W-:Y:S05]  /*01c0*/  CALL.ABS.NOINC R2 ;  /* 0x0000000002007343 */ /* 0x001fea0003c00000 */
.L_x_9:
[----:B------:R-:W-:Y:S05]  /*01d0*/  EXIT ;  /* 0x000000000000794d */ /* 0x000fea0003800000 */
        .type           $print_tree$print_tr,@function
        .size           $print_tree$print_tr,(.L_x_248 - $print_tree$print_tr)
$print_tree$print_tr:
[----:B------:R-:W-:-:S05]  /*01e0*/  VIADD R1, R1, 0xffffffc0 ;  /* 0xffffffc001017836 */ /* 0x000fca0000000000 */
[----:B------:R-:W-:Y:S04]  /*01f0*/  STL [R1+0x38], R27 ;  /* 0x0000381b01007387 */ /* 0x000fe80000100800 */
        /* <DEDUP_REMOVED lines=8> */
[----:B------:R0:W-:Y:S04]  /*0280*/  STL [R1+0x14], R18 ;  /* 0x0000141201007387 */ /* 0x0001e80000100800 */
[----:B------:R1:W-:Y:S04]  /*0290*/  STL [R1+0x10], R17 ;  /* 0x0000101101007387 */ /* 0x0003e80000100800 */
[----:B------:R2:W-:Y:S01]  /*02a0*/  STL [R1+0x28], R23 ;  /* 0x0000281701007387 */ /* 0x0005e20000100800 */
[----:B0-----:R-:W0:Y:S05]  /*02b0*/  BMOV.32.CLEAR R18, B7 ;  /* 0x0000000007127355 */ /* 0x001e2a0000100000 */
[----:B-1----:R-:W1:Y:S05]  /*02c0*/  BMOV.32.CLEAR R17, B6 ;  /* 0x0000000006117355 */ /* 0x002e6a0000100000 */
[----:B------:R-:W-:Y:S01]  /*02d0*/  BSSY.RECONVERGENT B7, `(.L_x_10) ;  /* 0x00000d7000077945 */ /* 0x000fe20003800200 */
[----:B------:R3:W-:Y:S01]  /*02e0*/  STL [R1+0x24], R22 ;  /* 0x0000241601007387 */ /* 0x0007e20000100800 */
[----:B--2---:R-:W-:-:S02]  /*02f0*/  IMAD.MOV.U32 R23, RZ, RZ, R5 ;  /* 0x000000ffff177224 */ /* 0x004fc400078e0005 */
[----:B---3--:R-:W-:Y:S01]  /*0300*/  IMAD.MOV.U32 R22, RZ, RZ, R4 ;  /* 0x000000ffff167224 */ /* 0x008fe200078e0004 */
[----:B------:R-:W2:Y:S01]  /*0310*/  LDCU UR4, c[0x0][0x2f8] ;  /* 0x00005f00ff0477ac */ /* 0x000ea20008000800 */
[----:B------:R-:W3:Y:S03]  /*0320*/  LDC.64 R24, c[0x0][0x358] ;  /* 0x0000d600ff187b82 */ /* 0x000ee60000000a00 */
[----:B------:R-:W-:Y:S01]  /*0330*/  ISETP.NE.U32.AND P0, PT, R22, RZ, PT ;  /* 0x000000ff1600720c */ /* 0x000fe20003f05070 */
[----:B------:R-:W4:Y:S03]  /*0340*/  LDCU UR5, c[0x0][0x2fc] ;  /* 0x00005f80ff0577ac */ /* 0x000f260008000800 */
[----:B------:R-:W-:Y:S02]  /*0350*/  ISETP.NE.AND.EX P0, PT, R23, RZ, PT, P0 ;  /* 0x000000ff1700720c */ /* 0x000fe40003f05300 */
[----:B--2---:R-:W-:-:S05]  /*0360*/  IADD3 R16, P1, PT, R1, UR4, RZ ;  /* 0x0000000401107c10 */ /* 0x004fca000ff3e0ff */
[----:B----4-:R-:W-:-:S06]  /*0370*/  IMAD.X R2, RZ, RZ, UR5, P1 ;  /* 0x00000005ff027e24 */ /* 0x010fcc00088e06ff */
[----:B01----:R-:W-:Y:S05]  /*0380*/  @!P0 BRA `(.L_x_11) ;  /* 0x0000000c002c8947 */ /* 0x003fea0003800000 */
[----:B---3--:R-:W-:Y:S02]  /*0390*/  R2UR UR4, R24 ;  /* 0x00000000180472ca */ /* 0x008fe400000e0000 */
[----:B------:R-:W-:-:S13]  /*03a0*/  R2UR UR5, R25 ;  /* 0x00000000190572ca */ /* 0x000fda00000e0000 */
[----:B------:R-:W2:Y:S01]  /*03b0*/  LD.E.64 R4, desc[UR4][R22.64+0x108] ;  /* 0x0001080416047980 */ /* 0x000ea2000c101b00 */
[----:B------:R-:W-:Y:S01]  /*03c0*/  BSSY.RECONVERGENT B6, `(.L_x_12) ;  /* 0x0000017000067945 */ /* 0x000fe20003800200 */
[----:B--2---:R-:W-:-:S04]  /*03d0*/  ISETP.NE.U32.AND P0, PT, R4, RZ, PT ;  /* 0x000000ff0400720c */ /* 0x004fc80003f05070 */
[----:B------:R-:W-:-:S13]  /*03e0*/  ISETP.NE.AND.EX P0, PT, R5, RZ, PT, P0 ;  /* 0x000000ff0500720c */ /* 0x000fda0003f05300 */
[----:B------:R-:W-:Y:S05]  /*03f0*/  @!P0 BRA `(.L_x_13) ;  /* 0x00000000004c8947 */ /* 0x000fea0003800000 */
[----:B------:R-:W-:Y:S02]  /*0400*/  R2UR UR4, R24 ;  /* 0x00000000180472ca */ /* 0x000fe400000e0000 */
[----:B------:R-:W-:-:S13]  /*0410*/  R2UR UR5, R25 ;  /* 0x00000000190572ca */ /* 0x000fda00000e0000 */
[----:B------:R-:W2:Y:S01]  /*0420*/  LD.E R0, desc[UR4][R22.64+0x12c] ;  /* 0x00012c0416007980 */ /* 0x000ea2000c101900 */
[----:B------:R-:W-:Y:S01]  /*0430*/  MOV R3, 0x38 ;  /* 0x0000003800037802 */ /* 0x000fe20000000f00 */
[----:B------:R-:W0:Y:S01]  /*0440*/  LDCU.64 UR4, c[0x4][0x8] ;  /* 0x01000100ff0477ac */ /* 0x000e220008000a00 */
[----:B------:R-:W-:Y:S02]  /*0450*/  IMAD.MOV.U32 R6, RZ, RZ, R16 ;  /* 0x000000ffff067224 */ /* 0x000fe400078e0010 */
[----:B------:R1:W3:Y:S01]  /*0460*/  LDC.64 R8, c[0x4][R3] ;  /* 0x0100000003087b82 */ /* 0x0002e20000000a00 */
[----:B------:R-:W-:Y:S02]  /*0470*/  IMAD.MOV.U32 R7, RZ, RZ, R2 ;  /* 0x000000ffff077224 */ /* 0x000fe400078e0002 */
[----:B0-----:R-:W-:Y:S02]  /*0480*/  IMAD.U32 R4, RZ, RZ, UR4 ;  /* 0x00000004ff047e24 */ /* 0x001fe4000f8e00ff */
[----:B------:R-:W-:Y:S01]  /*0490*/  IMAD.U32 R5, RZ, RZ, UR5 ;  /* 0x00000005ff057e24 */ /* 0x000fe2000f8e00ff */
[----:B--23--:R1:W-:Y:S06]  /*04a0*/  STL [R1], R0 ;  /* 0x0000000001007387 */ /* 0x00c3ec0000100800 */
[----:B------:R-:W-:-:S07]  /*04b0*/  LEPC R20, `(.L_x_14) ;  /* 0x000000001014794e */ /* 0x000fce0000000000 */
[----:B-1----:R-:W-:Y:S05]  /*04c0*/  CALL.ABS.NOINC R8 ;  /* 0x0000000008007343 */ /* 0x002fea0003c00000 */
.L_x_14:
[----:B------:R-:W-:Y:S02]  /*04d0*/  R2UR UR4, R24 ;  /* 0x00000000180472ca */ /* 0x000fe400000e0000 */
[----:B------:R-:W-:-:S13]  /*04e0*/  R2UR UR5, R25 ;  /* 0x00000000190572ca */ /* 0x000fda00000e0000 */
[----:B------:R0:W5:Y:S01]  /*04f0*/  LD.E.64 R4, desc[UR4][R22.64+0x108] ;  /* 0x0001080416047980 */ /* 0x000162000c101b00 */
[----:B------:R-:W-:Y:S01]  /*0500*/  MOV R20, 0x530 ;  /* 0x0000053000147802 */ /* 0x000fe20000000f00 */
[----:B------:R-:W-:-:S07]  /*0510*/  IMAD.MOV.U32 R21, RZ, RZ, 0x0 ;  /* 0x00000000ff157424 */ /* 0x000fce00078e00ff */
[----:B0----5:R-:W-:Y:S05]  /*0520*/  CALL.REL.NOINC `($print_tree$print_tr) ;  /* 0xfffffffc002c7944 */ /* 0x021fea0003c3ffff */
.L_x_13:
[----:B------:R-:W-:Y:S05]  /*0530*/  BSYNC.RECONVERGENT B6 ;  /* 0x0000000000067941 */ /* 0x000fea0003800200 */
.L_x_12:
[----:B------:R-:W-:Y:S02]  /*0540*/  R2UR UR4, R24 ;  /* 0x00000000180472ca */ /* 0x000fe400000e0000 */
[----:B------:R-:W-:-:S13]  /*0550*/  R2UR UR5, R25 ;  /* 0x00000000190572ca */ /* 0x000fda00000e0000 */
[----:B------:R-:W2:Y:S01]  /*0560*/  LD.E.64 R4, desc[UR4][R22.64+0x110] ;  /* 0x0001100416047980 */ /* 0x000ea2000c101b00 */
[----:B------:R-:W-:Y:S01]  /*0570*/  BSSY.RELIABLE B6, `(.L_x_15) ;  /* 0x000001e000067945 */ /* 0x000fe20003800100 */
        /* <DEDUP_REMOVED lines=16> */
.L_x_17:
[----:B------:R-:W-:Y:S02]  /*0680*/  R2UR UR4, R24 ;  /* 0x00000000180472ca */ /* 0x000fe400000e0000 */
[----:B------:R-:W-:-:S13]  /*0690*/  R2UR UR5, R25 ;  /* 0x00000000190572ca */ /* 0x000fda00000e0000 */
[----:B------:R0:W5:Y:S01]  /*06a0*/  LD.E.64 R4, desc[UR4][R22.64+0x110] ;  /* 0x0001100416047980 */ /* 0x000162000c101b00 */
[----:B------:R-:W-:Y:S01]  /*06b0*/  MOV R20, 0x6e0 ;  /* 0x000006e000147802 */ /* 0x000fe20000000f00 */
[----:B------:R-:W-:-:S07]  /*06c0*/  IMAD.MOV.U32 R21, RZ, RZ, 0x0 ;  /* 0x00000000ff157424 */ /* 0x000fce00078e00ff */
[----:B0----5:R-:W-:Y:S05]  /*06d0*/  CALL.REL.NOINC `($print_tree$print_tr) ;  /* 0xfffffff800c07944 */ /* 0x021fea0003c3ffff */
[----:B------:R-:W-:Y:S02]  /*06e0*/  R2UR UR4, R24 ;  /* 0x00000000180472ca */ /* 0x000fe400000e0000 */
[----:B------:R-:W-:-:S13]  /*06f0*/  R2UR UR5, R25 ;  /* 0x00000000190572ca */ /* 0x000fda00000e0000 */
[----:B------:R-:W2:Y:S02]  /*0700*/  LD.E.64 R4, desc[UR4][R22.64+0x110] ;  /* 0x0001100416047980 */ /* 0x000ea4000c101b00 */
[----:B--2---:R-:W-:-:S04]  /*0710*/  ISETP.NE.U32.AND P0, PT, R4, RZ, PT ;  /* 0x000000ff0400720c */ /* 0x004fc80003f05070 */
[----:B------:R-:W-:-:S13]  /*0720*/  ISETP.NE.AND.EX P0, PT, R5, RZ, PT, P0 ;  /* 0x000000ff0500720c */ /* 0x000fda0003f05300 */
[----:B------:R-:W-:Y:S05]  /*0730*/  @P0 BREAK.RELIABLE B6 ;  /* 0x0000000000060942 */ /* 0x000fea0003800100 */
[----:B------:R-:W-:Y:S05]  /*0740*/  @P0 BRA `(.L_x_11) ;  /* 0x00000008003c0947 */ /* 0x000fea0003800000 */
.L_x_16:
[----:B------:R-:W-:Y:S05]  /*0750*/  BSYNC.RELIABLE B6 ;  /* 0x0000000000067941 */ /* 0x000fea0003800100 */
.L_x_15:
[----:B------:R-:W-:Y:S02]  /*0760*/  R2UR UR4, R24 ;  /* 0x00000000180472ca */ /* 0x000fe400000e0000 */
[----:B------:R-:W-:-:S13]  /*0770*/  R2UR UR5, R25 ;  /* 0x00000000190572ca */ /* 0x000fda00000e0000 */
[----:B------:R-:W2:Y:S02]  /*0780*/  LD.E.64 R4, desc[UR4][R22.64+0x108] ;  /* 0x0001080416047980 */ /* 0x000ea4000c101b00 */
[----:B--2---:R-:W-:-:S04]  /*0790*/  ISETP.NE.U32.AND P0, PT, R4, RZ, PT ;  /* 0x000000ff0400720c */ /* 0x004fc80003f05070 */
[----:B------:R-:W-:-:S13]  /*07a0*/  ISETP.NE.AND.EX P0, PT, R5, RZ, PT, P0 ;  /* 0x000000ff0500720c */ /* 0x000fda0003f05300 */
[----:B------:R-:W-:Y:S05]  /*07b0*/  @P0 BRA `(.L_x_11) ;  /* 0x0000000800200947 */ /* 0x000fea0003800000 */
        /* <DEDUP_REMOVED lines=13> */
.L_x_18:
[----:B------:R-:W-:Y:S01]  /*0890*/  IADD3 R22, P0, PT, R22, 0x10, RZ ;  /* 0x0000001016167810 */ /* 0x000fe20007f1e0ff */
[----:B------:R-:W-:Y:S01]  /*08a0*/  BSSY.RECONVERGENT B6, `(.L_x_19) ;  /* 0x0000072000067945 */ /* 0x000fe20003800200 */
[----:B------:R-:W-:-:S03]  /*08b0*/  IMAD.MOV.U32 R19, RZ, RZ, RZ ;  /* 0x000000ffff137224 */ /* 0x000fc600078e00ff */
[----:B------:R-:W-:-:S08]  /*08c0*/  IMAD.X R23, RZ, RZ, R23, P0 ;  /* 0x000000ffff177224 */ /* 0x000fd000000e0617 */
.L_x_29:
[----:B------:R-:W-:Y:S02]  /*08d0*/  R2UR UR4, R24 ;  /* 0x00000000180472ca */ /* 0x000fe400000e0000 */
[----:B------:R-:W-:-:S13]  /*08e0*/  R2UR UR5, R25 ;  /* 0x00000000190572ca */ /* 0x000fda00000e0000 */
[----:B------:R-:W2:Y:S01]  /*08f0*/  LD.E R0, desc[UR4][R22.64+-0x10] ;  /* 0xfffff00416007980 */ /* 0x000ea2000c101900 */
[----:B------:R-:W-:Y:S01]  /*0900*/  MOV R26, 0x38 ;  /* 0x00000038001a7802 */ /* 0x000fe20000000f00 */
[----:B------:R-:W0:Y:S01]  /*0910*/  LDCU.64 UR4, c[0x4][0x20] ;  /* 0x01000400ff0477ac */ /* 0x000e220008000a00 */
[----:B------:R-:W-:Y:S02]  /*0920*/  VIADD R19, R19, 0x8 ;  /* 0x0000000813137836 */ /* 0x000fe40000000000 */
[----:B------:R1:W3:Y:S01]  /*0930*/  LDC.64 R8, c[0x4][R26] ;  /* 0x010000001a087b82 */ /* 0x0002e20000000a00 */
[----:B------:R-:W-:Y:S02]  /*0940*/  IMAD.MOV.U32 R6, RZ, RZ, R16 ;  /* 0x000000ffff067224 */ /* 0x000fe400078e0010 */
[----:B------:R-:W-:Y:S01]  /*0950*/  ISETP.NE.AND P0, PT, R19, 0x40, PT ;  /* 0x000000401300780c */ /* 0x000fe20003f05270 */
[----:B------:R-:W-:-:S03]  /*0960*/  IMAD.MOV.U32 R7, RZ, RZ, R2 ;  /* 0x000000ffff077224 */ /* 0x000fc600078e0002 */
[----:B------:R-:W-:Y:S01]  /*0970*/  P2R R27, PR, RZ, 0x1 ;  /* 0x00000001ff1b7803 */ /* 0x000fe20000000000 */
[----:B0-----:R-:W-:Y:S02]  /*0980*/  IMAD.U32 R4, RZ, RZ, UR4 ;  /* 0x00000004ff047e24 */ /* 0x001fe4000f8e00ff */
[----:B------:R-:W-:Y:S01]  /*0990*/  IMAD.U32 R5, RZ, RZ, UR5 ;  /* 0x00000005ff057e24 */ /* 0x000fe2000f8e00ff */
[----:B--23--:R1:W-:Y:S06]  /*09a0*/  STL [R1], R0 ;  /* 0x0000000001007387 */ /* 0x00c3ec0000100800 */
[----:B------:R-:W-:-:S07]  /*09b0*/  LEPC R20, `(.L_x_20) ;  /* 0x000000001014794e */ /* 0x000fce0000000000 */
[----:B-1----:R-:W-:Y:S05]  /*09c0*/  CALL.ABS.NOINC R8 ;  /* 0x0000000008007343 */ /* 0x002fea0003c00000 */
.L_x_20:
[----:B------:R-:W-:Y:S02]  /*09d0*/  R2UR UR4, R24 ;  /* 0x00000000180472ca */ /* 0x000fe400000e0000 */
[----:B------:R-:W-:-:S13]  /*09e0*/  R2UR UR5, R25 ;  /* 0x00000000190572ca */ /* 0x000fda00000e0000 */
[----:B------:R-:W2:Y:S01]  /*09f0*/  LD.E R0, desc[UR4][R22.64+-0xc] ;  /* 0xfffff40416007980 */ /* 0x000ea2000c101900 */
[----:B------:R0:W1:Y:S01]  /*0a00*/  LDC.64 R8, c[0x4][R26] ;  /* 0x010000001a087b82 */ /* 0x0000620000000a00 */
[----:B------:R-:W3:Y:S01]  /*0a10*/  LDCU.64 UR4, c[0x4][0x20] ;  /* 0x01000400ff0477ac */ /* 0x000ee20008000a00 */
[----:B------:R-:W-:Y:S02]  /*0a20*/  IMAD.MOV.U32 R6, RZ, RZ, R16 ;  /* 0x000000ffff067224 */ /* 0x000fe400078e0010 */
[----:B------:R-:W-:Y:S02]  /*0a30*/  IMAD.MOV.U32 R7, RZ, RZ, R2 ;  /* 0x000000ffff077224 */ /* 0x000fe400078e0002 */
[----:B---3--:R-:W-:Y:S02]  /*0a40*/  IMAD.U32 R4, RZ, RZ, UR4 ;  /* 0x00000004ff047e24 */ /* 0x008fe4000f8e00ff */
[----:B------:R-:W-:Y:S01]  /*0a50*/  IMAD.U32 R5, RZ, RZ, UR5 ;  /* 0x00000005ff057e24 */ /* 0x000fe2000f8e00ff */
[----:B-12---:R0:W-:Y:S06]  /*0a60*/  STL [R1], R0 ;  /* 0x0000000001007387 */ /* 0x0061ec0000100800 */
[----:B------:R-:W-:-:S07]  /*0a70*/  LEPC R20, `(.L_x_21) ;  /* 0x000000001014794e */ /* 0x000fce0000000000 */
[----:B0-----:R-:W-:Y:S05]  /*0a80*/  CALL.ABS.NOINC R8 ;  /* 0x0000000008007343 */ /* 0x001fea0003c00000 */
.L_x_21:
        /* <DEDUP_REMOVED lines=12> */
.L_x_22:
        /* <DEDUP_REMOVED lines=12> */
.L_x_23:
        /* <DEDUP_REMOVED lines=12> */
.L_x_24:
        /* <DEDUP_REMOVED lines=12> */
.L_x_25:
        /* <DEDUP_REMOVED lines=12> */
.L_x_26:
        /* <DEDUP_REMOVED lines=12> */
.L_x_27:
[----:B------:R0:W1:Y:S01]  /*0f10*/  LDC.64 R8, c[0x4][R26] ;  /* 0x010000001a087b82 */ /* 0x0000620000000a00 */
[----:B------:R-:W2:Y:S01]  /*0f20*/  LDCU.64 UR4, c[0x4][0x28] ;  /* 0x01000500ff0477ac */ /* 0x000ea20008000a00 */
[----:B------:R-:W-:Y:S01]  /*0f30*/  CS2R R6, SRZ ;  /* 0x0000000000067805 */ /* 0x000fe2000001ff00 */
[----:B--2---:R-:W-:Y:S02]  /*0f40*/  IMAD.U32 R4, RZ, RZ, UR4 ;  /* 0x00000004ff047e24 */ /* 0x004fe4000f8e00ff */
[----:B0-----:R-:W-:-:S07]  /*0f50*/  IMAD.U32 R5, RZ, RZ, UR5 ;  /* 0x00000005ff057e24 */ /* 0x001fce000f8e00ff */
[----:B------:R-:W-:-:S07]  /*0f60*/  LEPC R20, `(.L_x_28) ;  /* 0x000000001014794e */ /* 0x000fce0000000000 */
[----:B-1----:R-:W-:Y:S05]  /*0f70*/  CALL.ABS.NOINC R8 ;  /* 0x0000000008007343 */ /* 0x002fea0003c00000 */
.L_x_28:
[----:B------:R-:W-:Y:S02]  /*0f80*/  ISETP.NE.AND P6, PT, R27, RZ, PT ;  /* 0x000000ff1b00720c */ /* 0x000fe40003fc5270 */
[----:B------:R-:W-:-:S05]  /*0f90*/  IADD3 R22, P0, PT, R22, 0x20, RZ ;  /* 0x0000002016167810 */ /* 0x000fca0007f1e0ff */
[----:B------:R-:W-:-:S06]  /*0fa0*/  IMAD.X R23, RZ, RZ, R23, P0 ;  /* 0x000000ffff177224 */ /* 0x000fcc00000e0617 */
[----:B------:R-:W-:Y:S05]  /*0fb0*/  @P6 BRA `(.L_x_29) ;  /* 0xfffffff800446947 */ /* 0x000fea000383ffff */
[----:B------:R-:W-:Y:S05]  /*0fc0*/  BSYNC.RECONVERGENT B6 ;  /* 0x0000000000067941 */ /* 0x000fea0003800200 */
.L_x_19:
[----:B------:R-:W0:Y:S01]  /*0fd0*/  LDC.64 R26, c[0x4][R26] ;  /* 0x010000001a1a7b82 */ /* 0x000e220000000a00 */
[----:B------:R-:W1:Y:S01]  /*0fe0*/  LDCU.64 UR4, c[0x4][0x28] ;  /* 0x01000500ff0477ac */ /* 0x000e620008000a00 */
[----:B------:R-:W-:Y:S01]  /*0ff0*/  CS2R R6, SRZ ;  /* 0x0000000000067805 */ /* 0x000fe2000001ff00 */
[----:B-1----:R-:W-:Y:S02]  /*1000*/  IMAD.U32 R4, RZ, RZ, UR4 ;  /* 0x00000004ff047e24 */ /* 0x002fe4000f8e00ff */
[----:B------:R-:W-:-:S07]  /*1010*/  IMAD.U32 R5, RZ, RZ, UR5 ;  /* 0x00000005ff057e24 */ /* 0x000fce000f8e00ff */
[----:B------:R-:W-:-:S07]  /*1020*/  LEPC R20, `(.L_x_11) ;  /* 0x000000001014794e */ /* 0x000fce0000000000 */
[----:B0-----:R-:W-:Y:S05]  /*1030*/  CALL.ABS.NOINC R26 ;  /* 0x000000001a007343 */ /* 0x001fea0003c00000 */
.L_x_11:
[----:B------:R-:W-:Y:S05]  /*1040*/  BSYNC.RECONVERGENT B7 ;  /* 0x0000000000077941 */ /* 0x000fea0003800200 */
.L_x_10:
[----:B------:R-:W2:Y:S01]  /*1050*/  LDL R20, [R1+0x1c] ;  /* 0x00001c0001147983 */ /* 0x000ea20000100800 */
[----:B------:R0:W-:Y:S05]  /*1060*/  BMOV.32 B6, R17 ;  /* 0x0000001106007356 */ /* 0x0001ea0000000000 */
[----:B------:R-:W2:Y:S01]  /*1070*/  LDL R21, [R1+0x20] ;  /* 0x0000200001157983 */ /* 0x000ea20000100800 */
[----:B------:R1:W-:Y:S05]  /*1080*/  BMOV.32 B7, R18 ;  /* 0x0000001207007356 */ /* 0x0003ea0000000000 */
[----:B------:R-:W2:Y:S04]  /*1090*/  LDL R2, [R1+0x8] ;  /* 0x0000080001027983 */ /* 0x000ea80000100800 */
[----:B------:R-:W2:Y:S04]  /*10a0*/  LDL R16, [R1+0xc] ;  /* 0x00000c0001107983 */ /* 0x000ea80000100800 */
[----:B0-----:R-:W2:Y:S04]  /*10b0*/  LDL R17, [R1+0x10] ;  /* 0x0000100001117983 */ /* 0x001ea80000100800 */
[----:B-1----:R-:W2:Y:S04]  /*10c0*/  LDL R18, [R1+0x14] ;  /* 0x0000140001127983 */ /* 0x002ea80000100800 */
[----:B------:R-:W2:Y:S04]  /*10d0*/  LDL R19, [R1+0x18] ;  /* 0x0000180001137983 */ /* 0x000ea80000100800 */
[----:B------:R-:W2:Y:S04]  /*10e0*/  LDL R22, [R1+0x24] ;  /* 0x0000240001167983 */ /* 0x000ea80000100800 */
[----:B------:R-:W2:Y:S04]  /*10f0*/  LDL R23, [R1+0x28] ;  /* 0x0000280001177983 */ /* 0x000ea80000100800 */
[----:B---3--:R-:W2:Y:S04]  /*1100*/  LDL R24, [R1+0x2c] ;  /* 0x00002c0001187983 */ /* 0x008ea80000100800 */
[----:B------:R-:W2:Y:S04]  /*1110*/  LDL R25, [R1+0x30] ;  /* 0x0000300001197983 */ /* 0x000ea80000100800 */
[----:B------:R-:W2:Y:S04]  /*1120*/  LDL R26, [R1+0x34] ;  /* 0x00003400011a7983 */ /* 0x000ea80000100800 */
[----:B------:R0:W2:Y:S02]  /*1130*/  LDL R27, [R1+0x38] ;  /* 0x00003800011b7983 */ /* 0x0000a40000100800 */
[----:B0-----:R-:W-:Y:S01]  /*1140*/  VIADD R1, R1, 0x40 ;  /* 0x0000004001017836 */ /* 0x001fe20000000000 */
[----:B--2---:R-:W-:Y:S06]  /*1150*/  RET.REL.NODEC R20 `(print_tree) ;  /* 0xffffffec14a87950 */ /* 0x004fec0003c3ffff */
.L_x_30:
        /* <DEDUP_REMOVED lines=10> */
.L_x_248:


//--------------------- .text.alpha_beta          --------------------------
	.section	.text.alpha_beta,"ax",@progbits
	.align	128
        .global         alpha_beta
        .type           alpha_beta,@function
        .size           alpha_beta,(.L_x_252 - alpha_beta)
        .other          alpha_beta,@"STO_CUDA_ENTRY STV_DEFAULT"
alpha_beta:
.text.alpha_beta:
[----:B------:R-:W-:Y:S01]  /*0000*/  LDC R1, c[0x0][0x37c] ;  /* 0x0000df00ff017b82 */ /* 0x000fe20000000800 */
[----:B------:R-:W0:Y:S07]  /*0010*/  S2R R0, SR_TID.X ;  /* 0x0000000000007919 */ /* 0x000e2e0000002100 */
[----:B------:R-:W1:Y:S01]  /*0020*/  S2UR UR4, SR_CTAID.X ;  /* 0x00000000000479c3 */ /* 0x000e620000002500 */
[----:B------:R-:W1:Y:S01]  /*0030*/  LDCU UR5, c[0x0][0x360] ;  /* 0x00006c00ff0577ac */ /* 0x000e620008000800 */
[----:B------:R-:W-:Y:S01]  /*0040*/  BSSY.RECONVERGENT B0, `(.L_x_31) ;  /* 0x0000074000007945 */ /* 0x000fe20003800200 */
[----:B------:R-:W2:Y:S05]  /*0050*/  LDCU.64 UR6, c[0x0][0x358] ;  /* 0x00006b00ff0677ac */ /* 0x000eaa0008000a00 */
[----:B------:R-:W3:Y:S01]  /*0060*/  LDC.64 R4, c[0x0][0x380] ;  /* 0x0000e000ff047b82 */ /* 0x000ee20000000a00 */
[----:B-1----:R-:W-:Y:S01]  /*0070*/  UIMAD UR4, UR4, UR5, URZ ;  /* 0x00000005040472a4 */ /* 0x002fe2000f8e02ff */
[----:B0-----:R-:W-:-:S02]  /*0080*/  IMAD.MOV R2, RZ, RZ, -R0 ;  /* 0x000000ffff027224 */ /* 0x001fc400078e0a00 */
[----:B---3--:R-:W-:-:S03]  /*0090*/  IMAD.MOV.U32 R3, RZ, RZ, R5 ;  /* 0x000000ffff037224 */ /* 0x008fc600078e0005 */
[----:B------:R-:W-:Y:S01]  /*00a0*/  ISETP.NE.AND P0, PT, R2, UR4, PT ;  /* 0x0000000402007c0c */ /* 0x000fe2000bf05270 */
[----:B------:R-:W-:-:S12]  /*00b0*/  IMAD.MOV.U32 R2, RZ, RZ, R4 ;  /* 0x000000ffff027224 */ /* 0x000fd800078e0004 */
[----:B--2---:R-:W-:Y:S05]  /*00c0*/  @P0 BRA `(.L_x_32) ;  /* 0x0000000400ac0947 */ /* 0x004fea0003800000 */
[----:B------:R-:W0:Y:S01]  /*00d0*/  LDCU.64 UR8, c[0x0][0x380] ;  /* 0x00007000ff0877ac */ /* 0x000e220008000a00 */
[----:B------:R-:W-:Y:S01]  /*00e0*/  IMAD.MOV.U32 R6, RZ, RZ, RZ ;  /* 0x000000ffff067224 */ /* 0x000fe200078e00ff */
[----:B------:R-:W-:Y:S01]  /*00f0*/  CS2R R8, SRZ ;  /* 0x0000000000087805 */ /* 0x000fe2000001ff00 */
[----:B0-----:R-:W-:-:S04]  /*0100*/  UISETP.NE.U32.AND UP0, UPT, UR8, URZ, UPT ;  /* 0x000000ff0800728c */ /* 0x001fc8000bf05070 */
[----:B------:R-:W-:-:S09]  /*0110*/  UISETP.NE.AND.EX UP0, UPT, UR9, URZ, UPT, UP0 ;  /* 0x000000ff0900728c */ /* 0x000fd2000bf05300 */
[----:B------:R-:W-:Y:S05]  /*0120*/  BRA.U !UP0, `(.L_x_33) ;  /* 0x0000000108447547 */ /* 0x000fea000b800000 */
[----:B------:R-:W2:Y:S01]  /*0130*/  LDG.E.64 R10, desc[UR6][R4.64+0x110] ;  /* 0x00011006040a7981 */ /* 0x000ea2000c1e1b00 */
[----:B------:R-:W-:Y:S01]  /*0140*/  IMAD.MOV.U32 R6, RZ, RZ, 0x1 ;  /* 0x00000001ff067424 */ /* 0x000fe200078e00ff */
[----:B------:R-:W-:Y:S01]  /*0150*/  MOV R8, R4 ;  /* 0x0000000400087202 */ /* 0x000fe20000000f00 */
[----:B------:R-:W-:Y:S01]  /*0160*/  IMAD.MOV.U32 R9, RZ, RZ, R5 ;  /* 0x000000ffff097224 */ /* 0x000fe200078e0005 */
[----:B--2---:R-:W-:-:S04]  /*0170*/  ISETP.NE.U32.AND P0, PT, R10, RZ, PT ;  /* 0x000000ff0a00720c */ /* 0x004fc80003f05070 */
[----:B------:R-:W-:-:S13]  /*0180*/  ISETP.NE.AND.EX P0, PT, R11, RZ, PT, P0 ;  /* 0x000000ff0b00720c */ /* 0x000fda0003f05300 */
[----:B------:R-:W-:Y:S05]  /*0190*/  @!P0 BRA `(.L_x_33) ;  /* 0x0000000000288947 */ /* 0x000fea0003800000 */
[----:B------:R-:W-:Y:S01]  /*01a0*/  BSSY.RECONVERGENT B1, `(.L_x_33) ;  /* 0x0000009000017945 */ /* 0x000fe20003800200 */
[----:B------:R-:W-:-:S07]  /*01b0*/  IMAD.MOV.U32 R6, RZ, RZ, 0x1 ;  /* 0x00000001ff067424 */ /* 0x000fce00078e00ff */
.L_x_34:
[----:B------:R-:W-:Y:S02]  /*01c0*/  IMAD.MOV.U32 R8, RZ, RZ, R10 ;  /* 0x000000ffff087224 */ /* 0x000fe400078e000a */
[----:B------:R-:W-:-:S05]  /*01d0*/  IMAD.MOV.U32 R9, RZ, RZ, R11 ;  /* 0x000000ffff097224 */ /* 0x000fca00078e000b */
[----:B------:R-:W2:Y:S01]  /*01e0*/  LD.E.64 R10, desc[UR6][R8.64+0x110] ;  /* 0x00011006080a7980 */ /* 0x000ea2000c101b00 */
[----:B------:R-:W-:Y:S01]  /*01f0*/  VIADD R6, R6, 0x1 ;  /* 0x0000000106067836 */ /* 0x000fe20000000000 */
[----:B--2---:R-:W-:-:S04]  /*0200*/  ISETP.NE.U32.AND P0, PT, R10, RZ, PT ;  /* 0x000000ff0a00720c */ /* 0x004fc80003f05070 */
[----:B------:R-:W-:-:S13]  /*0210*/  ISETP.NE.AND.EX P0, PT, R11, RZ, PT, P0 ;  /* 0x000000ff0b00720c */ /* 0x000fda0003f05300 */
[----:B------:R-:W-:Y:S05]  /*0220*/  @P0 BRA `(.L_x_34) ;  /* 0xfffffffc00e40947 */ /* 0x000fea000383ffff */
[----:B------:R-:W-:Y:S05]  /*0230*/  BSYNC.RECONVERGENT B1 ;  /* 0x0000000000017941 */ /* 0x000fea0003800200 */
.L_x_33:
[----:B------:R-:W-:Y:S01]  /*0240*/  ISETP.NE.AND P0, PT, R6, RZ, PT ;  /* 0x000000ff0600720c */ /* 0x000fe20003f05270 */
[----:B------:R-:W-:Y:S01]  /*0250*/  BSSY.RECONVERGENT B1, `(.L_x_35) ;  /* 0x0000035000017945 */ /* 0x000fe20003800200 */
[----:B------:R-:W-:-:S11]  /*0260*/  HFMA2 R16, -RZ, RZ, 0, 0 ;  /* 0x00000000ff107431 */ /* 0x000fd600000001ff */
[----:B------:R-:W-:Y:S05]  /*0270*/  @!P0 BRA `(.L_x_36) ;  /* 0x0000000000c88947 */ /* 0x000fea0003800000 */
.L_x_42:
[----:B------:R-:W2:Y:S01]  /*0280*/  LD.E R7, desc[UR6][R4.64+0x100] ;  /* 0x0001000604077980 */ /* 0x000ea2000c101900 */
[----:B------:R-:W0:Y:S01]  /*0290*/  LDCU UR5, c[0x0][0x388] ;  /* 0x00007100ff0577ac */ /* 0x000e220008000800 */
[--C-:B------:R-:W-:Y:S02]  /*02a0*/  IMAD.MOV.U32 R16, RZ, RZ, R6.reuse ;  /* 0x000000ffff107224 */ /* 0x100fe400078e0006 */
[----:B--2---:R-:W-:-:S05]  /*02b0*/  IMAD.IADD R7, R7, 0x1, R6 ;  /* 0x0000000107077824 */ /* 0x004fca00078e0206 */
[----:B0-----:R-:W-:-:S13]  /*02c0*/  ISETP.GE.AND P0, PT, R7, UR5, PT ;  /* 0x0000000507007c0c */ /* 0x001fda000bf06270 */
[----:B------:R-:W-:Y:S05]  /*02d0*/  @P0 BRA `(.L_x_36) ;  /* 0x0000000000b00947 */ /* 0x000fea0003800000 */
[----:B------:R-:W2:Y:S04]  /*02e0*/  LD.E.64 R10, desc[UR6][R4.64+0x110] ;  /* 0x00011006040a7980 */ /* 0x000ea8000c101b00 */
[----:B------:R-:W3:Y:S04]  /*02f0*/  LD.E.64 R12, desc[UR6][R4.64+0x120] ;  /* 0x00012006040c7980 */ /* 0x000ee8000c101b00 */
[----:B------:R-:W4:Y:S04]  /*0300*/  LD.E.64 R16, desc[UR6][R4.64+0x108] ;  /* 0x0001080604107980 */ /* 0x000f28000c101b00 */
[----:B--2---:R-:W3:Y:S01]  /*0310*/  LD.E.64 R14, desc[UR6][R10.64+0x120] ;  /* 0x000120060a0e7980 */ /* 0x004ee2000c101b00 */
[----:B------:R-:W-:Y:S01]  /*0320*/  BSSY.RECONVERGENT B2, `(.L_x_37) ;  /* 0x000001f000027945 */ /* 0x000fe20003800200 */
[----:B------:R-:W-:Y:S01]  /*0330*/  VIADD R6, R6, 0xffffffff ;  /* 0xffffffff06067836 */ /* 0x000fe20000000000 */
[----:B---3--:R-:W-:-:S04]  /*0340*/  ISETP.NE.U32.AND P0, PT, R12, R14, PT ;  /* 0x0000000e0c00720c */ /* 0x008fc80003f05070 */
[----:B------:R-:W-:-:S13]  /*0350*/  ISETP.NE.AND.EX P0, PT, R13, R15, PT, P0 ;  /* 0x0000000f0d00720c */ /* 0x000fda0003f05300 */
[----:B------:R0:W-:Y:S01]  /*0360*/  @P0 ST.E.64 desc[UR6][R4.64+0x110], RZ ;  /* 0x000110ff04000985 */ /* 0x0001e2000c101b06 */
[----:B----4-:R-:W-:-:S04]  /*0370*/  ISETP.NE.U32.AND P0, PT, R16, RZ, PT ;  /* 0x000000ff1000720c */ /* 0x010fc80003f05070 */
[----:B------:R-:W-:-:S13]  /*0380*/  ISETP.NE.AND.EX P0, PT, R17, RZ, PT, P0 ;  /* 0x000000ff1100720c */ /* 0x000fda0003f05300 */
[----:B0-----:R-:W-:Y:S05]  /*0390*/  @!P0 BRA `(.L_x_38) ;  /* 0x00000000005c8947 */ /* 0x001fea0003800000 */
[----:B------:R0:W-:Y:S04]  /*03a0*/  ST.E.64 desc[UR6][R8.64+0x110], R16 ;  /* 0x0001101008007985 */ /* 0x0001e8000c101b06 */
[----:B------:R-:W2:Y:S01]  /*03b0*/  LD.E.64 R12, desc[UR6][R16.64+0x110] ;  /* 0x00011006100c7980 */ /* 0x000ea2000c101b00 */
[----:B------:R-:W-:Y:S01]  /*03c0*/  BSSY.RECONVERGENT B3, `(.L_x_39) ;  /* 0x0000011000037945 */ /* 0x000fe20003800200 */
[----:B------:R-:W-:Y:S01]  /*03d0*/  IMAD.MOV.U32 R7, RZ, RZ, 0x1 ;  /* 0x00000001ff077424 */ /* 0x000fe200078e00ff */
[----:B--2---:R-:W-:-:S04]  /*03e0*/  ISETP.NE.U32.AND P0, PT, R12, RZ, PT ;  /* 0x000000ff0c00720c */ /* 0x004fc80003f05070 */
[----:B------:R-:W-:-:S13]  /*03f0*/  ISETP.NE.AND.EX P0, PT, R13, RZ, PT, P0 ;  /* 0x000000ff0d00720c */ /* 0x000fda0003f05300 */
[----:B0-----:R-:W-:Y:S05]  /*0400*/  @!P0 BRA `(.L_x_40) ;  /* 0x0000000000308947 */ /* 0x001fea0003800000 */
[----:B------:R-:W-:Y:S01]  /*0410*/  BSSY.RECONVERGENT B4, `(.L_x_40) ;  /* 0x000000b000047945 */ /* 0x000fe20003800200 */
[----:B------:R-:W-:Y:S01]  /*0420*/  IMAD.MOV.U32 R8, RZ, RZ, R12 ;  /* 0x000000ffff087224 */ /* 0x000fe200078e000c */
[----:B------:R-:W-:Y:S01]  /*0430*/  MOV R9, R13 ;  /* 0x0000000d00097202 */ /* 0x000fe20000000f00 */
[----:B------:R-:W-:-:S07]  /*0440*/  IMAD.MOV.U32 R7, RZ, RZ, 0x1 ;  /* 0x00000001ff077424 */ /* 0x000fce00078e00ff */
.L_x_41:
        /* <DEDUP_REMOVED lines=8> */
.L_x_40:
[----:B------:R-:W-:Y:S05]  /*04d0*/  BSYNC.RECONVERGENT B3 ;  /* 0x0000000000037941 */ /* 0x000fea0003800200 */
.L_x_39:
[----:B------:R-:W-:Y:S01]  /*04e0*/  IMAD.IADD R6, R6, 0x1, R7 ;  /* 0x0000000106067824 */ /* 0x000fe200078e0207 */
[----:B------:R-:W-:Y:S01]  /*04f0*/  MOV R8, R16 ;  /* 0x0000001000087202 */ /* 0x000fe20000000f00 */
[----:B------:R-:W-:-:S07]  /*0500*/  IMAD.MOV.U32 R9, RZ, RZ, R17 ;  /* 0x000000ffff097224 */ /* 0x000fce00078e0011 */
.L_x_38:
[----:B------:R-:W-:Y:S05]  /*0510*/  BSYNC.RECONVERGENT B2 ;  /* 0x0000000000027941 */ /* 0x000fea0003800200 */
.L_x_37:
[----:B------:R-:W-:Y:S01]  /*0520*/  ISETP.NE.AND P0, PT, R6, RZ, PT ;  /* 0x000000ff0600720c */ /* 0x000fe20003f05270 */
[----:B------:R-:W-:Y:S02]  /*0530*/  IMAD.MOV.U32 R12, RZ, RZ, -0x3b9aca00 ;  /* 0xc4653600ff0c7424 */ /* 0x000fe400078e00ff */
[----:B------:R-:W-:-:S05]  /*0540*/  IMAD.MOV.U32 R13, RZ, RZ, 0x3b9aca00 ;  /* 0x3b9aca00ff0d7424 */ /* 0x000fca00078e00ff */
[----:B------:R0:W-:Y:S02]  /*0550*/  ST.E.64 desc[UR6][R4.64+0x130], R12 ;  /* 0x0001300c04007985 */ /* 0x0001e4000c101b06 */
[----:B0-----:R-:W-:Y:S02]  /*0560*/  IMAD.MOV.U32 R4, RZ, RZ, R10 ;  /* 0x000000ffff047224 */ /* 0x001fe400078e000a */
[----:B------:R-:W-:Y:S01]  /*0570*/  IMAD.MOV.U32 R5, RZ, RZ, R11 ;  /* 0x000000ffff057224 */ /* 0x000fe200078e000b */
[----:B------:R-:W-:Y:S06]  /*0580*/  @P0 BRA `(.L_x_42) ;  /* 0xfffffffc003c0947 */ /* 0x000fec000383ffff */
[----:B------:R-:W-:-:S07]  /*0590*/  HFMA2 R16, -RZ, RZ, 0, 0 ;  /* 0x00000000ff107431 */ /* 0x000fce00000001ff */
.L_x_36:
[----:B------:R-:W-:Y:S05]  /*05a0*/  BSYNC.RECONVERGENT B1 ;  /* 0x0000000000017941 */ /* 0x000fea0003800200 */
.L_x_35:
[----:B------:R-:W-:-:S13]  /*05b0*/  ISETP.NE.AND P0, PT, R16, RZ, PT ;  /* 0x000000ff1000720c */ /* 0x000fda0003f05270 */
[----:B------:R-:W-:Y:S05]  /*05c0*/  @!P0 BRA `(.L_x_32) ;  /* 0x00000000006c8947 */ /* 0x000fea0003800000 */
[----:B------:R-:W0:Y:S01]  /*05d0*/  LDC.64 R14, c[0x0][0x390] ;  /* 0x0000e400ff0e7b82 */ /* 0x000e220000000a00 */
[----:B------:R-:W-:Y:S02]  /*05e0*/  IMAD.MOV.U32 R12, RZ, RZ, R4 ;  /* 0x000000ffff0c7224 */ /* 0x000fe400078e0004 */
[----:B------:R-:W-:Y:S02]  /*05f0*/  IMAD.MOV.U32 R13, RZ, RZ, R5 ;  /* 0x000000ffff0d7224 */ /* 0x000fe400078e0005 */
[----:B------:R-:W-:-:S07]  /*0600*/  IMAD.MOV.U32 R17, RZ, RZ, RZ ;  /* 0x000000ffff117224 */ /* 0x000fce00078e00ff */
.L_x_45:
[----:B------:R-:W-:Y:S01]  /*0610*/  ISETP.NE.U32.AND P0, PT, R12, RZ, PT ;  /* 0x000000ff0c00720c */ /* 0x000fe20003f05070 */
[----:B------:R-:W-:Y:S01]  /*0620*/  BSSY.RECONVERGENT B1, `(.L_x_43) ;  /* 0x000000e000017945 */ /* 0x000fe20003800200 */
[----:B0-----:R-:W-:Y:S01]  /*0630*/  IMAD.WIDE.U32 R10, R17, 0x8, R14 ;  /* 0x00000008110a7825 */ /* 0x001fe200078e000e */
[----:B------:R-:W-:Y:S02]  /*0640*/  CS2R R4, SRZ ;  /* 0x0000000000047805 */ /* 0x000fe4000001ff00 */
[----:B------:R-:W-:Y:S01]  /*0650*/  ISETP.NE.AND.EX P0, PT, R13, RZ, PT, P0 ;  /* 0x000000ff0d00720c */ /* 0x000fe20003f05300 */
[----:B------:R-:W-:Y:S02]  /*0660*/  IMAD.MOV.U32 R18, RZ, RZ, -0x3b9aca00 ;  /* 0xc4653600ff127424 */ /* 0x000fe400078e00ff */
[----:B------:R-:W-:-:S10]  /*0670*/  IMAD.MOV.U32 R19, RZ, RZ, 0x3b9aca00 ;  /* 0x3b9aca00ff137424 */ /* 0x000fd400078e00ff */
[----:B------:R-:W-:Y:S05]  /*0680*/  @!P0 BRA `(.L_x_44) ;  /* 0x00000000001c8947 */ /* 0x000fea0003800000 */
[----:B------:R-:W2:Y:S04]  /*0690*/  LD.E.64 R4, desc[UR6][R12.64+0x110] ;  /* 0x000110060c047980 */ /* 0x000ea8000c101b00 */
[----:B------:R-:W3:Y:S04]  /*06a0*/  LD.E.64 R6, desc[UR6][R12.64+0x120] ;  /* 0x000120060c067980 */ /* 0x000ee8000c101b00 */
[----:B--2---:R-:W3:Y:S01]  /*06b0*/  LD.E.64 R8, desc[UR6][R4.64+0x120] ;  /* 0x0001200604087980 */ /* 0x004ee2000c101b00 */
[----:B------:R-:W-:Y:S02]  /*06c0*/  IADD3 R16, PT, PT, R16, -0x1, RZ ;  /* 0xffffffff10107810 */ /* 0x000fe40007ffe0ff */
[----:B---3--:R-:W-:-:S04]  /*06d0*/  ISETP.NE.U32.AND P0, PT, R6, R8, PT ;  /* 0x000000080600720c */ /* 0x008fc80003f05070 */
[----:B------:R-:W-:-:S13]  /*06e0*/  ISETP.NE.AND.EX P0, PT, R7, R9, PT, P0 ;  /* 0x000000090700720c */ /* 0x000fda0003f05300 */
[----:B------:R0:W-:Y:S02]  /*06f0*/  @P0 ST.E.64 desc[UR6][R12.64+0x110], RZ ;  /* 0x000110ff0c000985 */ /* 0x0001e4000c101b06 */
.L_x_44:
[----:B------:R-:W-:Y:S05]  /*0700*/  BSYNC.RECONVERGENT B1 ;  /* 0x0000000000017941 */ /* 0x000fea0003800200 */
.L_x_43:
[----:B------:R-:W-:Y:S01]  /*0710*/  ISETP.NE.AND P0, PT, R16, RZ, PT ;  /* 0x000000ff1000720c */ /* 0x000fe20003f05270 */
[----:B------:R-:W-:Y:S01]  /*0720*/  ST.E.64 desc[UR6][R12.64+0x130], R18 ;  /* 0x000130120c007985 */ /* 0x000fe2000c101b06 */
[----:B------:R-:W-:-:S03]  /*0730*/  VIADD R17, R17, 0x1 ;  /* 0x0000000111117836 */ /* 0x000fc60000000000 */
[----:B------:R0:W-:Y:S02]  /*0740*/  STG.E.64 desc[UR6][R10.64], R12 ;  /* 0x0000000c0a007986 */ /* 0x0001e4000c101b06 */
[----:B0-----:R-:W-:Y:S02]  /*0750*/  IMAD.MOV.U32 R12, RZ, RZ, R4 ;  /* 0x000000ffff0c7224 */ /* 0x001fe400078e0004 */
[----:B------:R-:W-:-:S04]  /*0760*/  IMAD.MOV.U32 R13, RZ, RZ, R5 ;  /* 0x000000ffff0d7224 */ /* 0x000fc800078e0005 */
[----:B------:R-:W-:Y:S05]  /*0770*/  @P0 BRA `(.L_x_45) ;  /* 0xfffffffc00a40947 */ /* 0x000fea000383ffff */
.L_x_32:
[----:B------:R-:W-:Y:S05]  /*0780*/  BSYNC.RECONVERGENT B0 ;  /* 0x0000000000007941 */ /* 0x000fea0003800200 */
.L_x_31:
[----:B------:R-:W-:Y:S01]  /*0790*/  BAR.SYNC.DEFER_BLOCKING 0x0 ;  /* 0x0000000000007b1d */ /* 0x000fe20000010000 */
[----:B------:R-:W-:-:S07]  /*07a0*/  IMAD.MOV R0, RZ, RZ, -R0 ;  /* 0x000000ffff007224 */ /* 0x000fce00078e0a00 */
[----:B------:R-:W-:Y:S01]  /*07b0*/  BAR.SYNC.DEFER_BLOCKING 0x0 ;  /* 0x0000000000007b1d */ /* 0x000fe20000010000 */
[----:B------:R-:W-:-:S13]  /*07c0*/  ISETP.NE.AND P0, PT, R0, UR4, PT ;  /* 0x0000000400007c0c */ /* 0x000fda000bf05270 */
[----:B------:R-:W-:Y:S05]  /*07d0*/  @P0 EXIT ;  /* 0x000000000000094d */ /* 0x000fea0003800000 */
[----:B------:R-:W0:Y:S01]  /*07e0*/  LDCU.64 UR4, c[0x0][0x380] ;  /* 0x00007000ff0477ac */ /* 0x000e220008000a00 */
[----:B------:R-:W-:Y:S01]  /*07f0*/  IMAD.MOV.U32 R0, RZ, RZ, RZ ;  /* 0x000000ffff007224 */ /* 0x000fe200078e00ff */
[----:B------:R-:W-:Y:S02]  /*0800*/  CS2R R6, SRZ ;  /* 0x0000000000067805 */ /* 0x000fe4000001ff00 */
[----:B------:R-:W-:Y:S01]  /*0810*/  CS2R R4, SRZ ;  /* 0x0000000000047805 */ /* 0x000fe2000001ff00 */
[----:B0-----:R-:W-:-:S04]  /*0820*/  UISETP.NE.U32.AND UP0, UPT, UR4, URZ, UPT ;  /* 0x000000ff0400728c */ /* 0x001fc8000bf05070 */
[----:B------:R-:W-:-:S09]  /*0830*/  UISETP.NE.AND.EX UP0, UPT, UR5, URZ, UPT, UP0 ;  /* 0x000000ff0500728c */ /* 0x000fd2000bf05300 */
[----:B------:R-:W-:Y:S05]  /*0840*/  BRA.U !UP0, `(.L_x_46) ;  /* 0x0000000508bc7547 */ /* 0x000fea000b800000 */
[----:B------:R-:W0:Y:S01]  /*0850*/  LDCU.64 UR4, c[0x0][0x380] ;  /* 0x00007000ff0477ac */ /* 0x000e220008000a00 */
[----:B------:R-:W-:Y:S01]  /*0860*/  BSSY.RECONVERGENT B0, `(.L_x_46) ;  /* 0x000006d000007945 */ /* 0x000fe20003800200 */
[----:B------:R-:W-:Y:S01]  /*0870*/  CS2R R6, SRZ ;  /* 0x0000000000067805 */ /* 0x000fe2000001ff00 */
[----:B------:R-:W-:Y:S01]  /*0880*/  IMAD.MOV.U32 R0, RZ, RZ, RZ ;  /* 0x000000ffff007224 */ /* 0x000fe200078e00ff */
[----:B------:R-:W-:Y:S01]  /*0890*/  CS2R R4, SRZ ;  /* 0x0000000000047805 */ /* 0x000fe2000001ff00 */
[----:B------:R-:W-:Y:S01]  /*08a0*/  IMAD.MOV.U32 R10, RZ, RZ, 0x1 ;  /* 0x00000001ff0a7424 */ /* 0x000fe200078e00ff */
[----:B0-----:R-:W-:Y:S01]  /*08b0*/  MOV R8, UR4 ;  /* 0x0000000400087c02 */ /* 0x001fe20008000f00 */
[----:B------:R-:W-:-:S07]  /*08c0*/  IMAD.U32 R9, RZ, RZ, UR5 ;  /* 0x00000005ff097e24 */ /* 0x000fce000f8e00ff */
.L_x_60:
[----:B------:R-:W2:Y:S01]  /*08d0*/  LD.E R11, desc[UR6][R8.64+0x130] ;  /* 0x00013006080b7980 */ /* 0x000ea2000c101900 */
[----:B------:R-:W-:Y:S01]  /*08e0*/  ISETP.NE.U32.AND P0, PT, R8, RZ, PT ;  /* 0x000000ff0800720c */ /* 0x000fe20003f05070 */
[----:B------:R-:W-:Y:S01]  /*08f0*/  BSSY.RECONVERGENT B1, `(.L_x_47) ;  /* 0x000000f000017945 */ /* 0x000fe20003800200 */
[----:B------:R-:W-:Y:S02]  /*0900*/  IMAD.MOV.U32 R15, RZ, RZ, RZ ;  /* 0x000000ffff0f7224 */ /* 0x000fe400078e00ff */
[----:B------:R-:W-:Y:S01]  /*0910*/  ISETP.NE.AND.EX P0, PT, R9, RZ, PT, P0 ;  /* 0x000000ff0900720c */ /* 0x000fe20003f05300 */
[----:B------:R-:W-:Y:S01]  /*0920*/  IMAD.MOV.U32 R16, RZ, RZ, RZ ;  /* 0x000000ffff107224 */ /* 0x000fe200078e00ff */
[----:B--2---:R-:W-:-:S11]  /*0930*/  ISETP.NE.AND P1, PT, R11, -0x3b9aca00, PT ;  /* 0xc46536000b00780c */ /* 0x004fd60003f25270 */
[----:B------:R-:W-:Y:S05]  /*0940*/  @!P0 BRA `(.L_x_48) ;  /* 0x0000000000248947 */ /* 0x000fea0003800000 */
[----:B------:R-:W2:Y:S04]  /*0950*/  LD.E.64 R12, desc[UR6][R8.64+0x110] ;  /* 0x00011006080c7980 */ /* 0x000ea8000c101b00 */
[----:B------:R-:W3:Y:S04]  /*0960*/  LD.E.64 R14, desc[UR6][R8.64+0x120] ;  /* 0x00012006080e7980 */ /* 0x000ee8000c101b00 */
[----:B--2---:R-:W3:Y:S01]  /*0970*/  LD.E.64 R16, desc[UR6][R12.64+0x120] ;  /* 0x000120060c107980 */ /* 0x004ee2000c101b00 */
[----:B------:R-:W-:Y:S01]  /*0980*/  VIADD R10, R10, 0xffffffff ;  /* 0xffffffff0a0a7836 */ /* 0x000fe20000000000 */
[----:B---3--:R-:W-:Y:S01]  /*0990*/  ISETP.NE.U32.AND P0, PT, R14, R16, PT ;  /* 0x000000100e00720c */ /* 0x008fe20003f05070 */
[----:B------:R-:W-:-:S03]  /*09a0*/  IMAD.MOV.U32 R16, RZ, RZ, R13 ;  /* 0x000000ffff107224 */ /* 0x000fc600078e000d */
[----:B------:R-:W-:Y:S02]  /*09b0*/  ISETP.NE.AND.EX P0, PT, R15, R17, PT, P0 ;  /* 0x000000110f00720c */ /* 0x000fe40003f05300 */
[----:B------:R-:W-:-:S11]  /*09c0*/  MOV R15, R12 ;  /* 0x0000000c000f7202 */ /* 0x000fd60000000f00 */
[----:B------:R0:W-:Y:S02]  /*09d0*/  @P0 ST.E.64 desc[UR6][R8.64+0x110], RZ ;  /* 0x000110ff08000985 */ /* 0x0001e4000c101b06 */
.L_x_48:
[----:B------:R-:W-:Y:S05]  /*09e0*/  BSYNC.RECONVERGENT B1 ;  /* 0x0000000000017941 */ /* 0x000fea0003800200 */
.L_x_47:
[----:B------:R-:W-:Y:S04]  /*09f0*/  BSSY.RECONVERGENT B1, `(.L_x_49) ;  /* 0x0000016000017945 */ /* 0x000fe80003800200 */
[----:B------:R-:W-:Y:S04]  /*0a00*/  BSSY.RELIABLE B2, `(.L_x_50) ;  /* 0x0000008000027945 */ /* 0x000fe80003800100 */
[----:B------:R-:W-:Y:S05]  /*0a10*/  @P1 BRA `(.L_x_51) ;  /* 0x0000000000181947 */ /* 0x000fea0003800000 */
[----:B------:R-:W2:Y:S01]  /*0a20*/  LD.E R11, desc[UR6][R8.64+0x134] ;  /* 0x00013406080b7980 */ /* 0x000ea2000c101900 */
[----:B------:R-:W-:Y:S02]  /*0a30*/  ISETP.EQ.U32.AND P1, PT, R8, RZ, PT ;  /* 0x000000ff0800720c */ /* 0x000fe40003f22070 */
[----:B--2---:R-:W-:-:S04]  /*0a40*/  ISETP.NE.AND P0, PT, R11, 0x3b9aca00, PT ;  /* 0x3b9aca000b00780c */ /* 0x004fc80003f05270 */
[----:B------:R-:W-:-:S13]  /*0a50*/  ISETP.EQ.OR.EX P0, PT, R9, RZ, !P0, P1 ;  /* 0x000000ff0900720c */ /* 0x000fda0004702710 */
[----:B------:R-:W-:Y:S05]  /*0a60*/  @P0 BREAK.RELIABLE B2 ;  /* 0x0000000000020942 */ /* 0x000fea0003800100 */
[----:B------:R-:W-:Y:S05]  /*0a70*/  @P0 BRA `(.L_x_52) ;  /* 0x0000000000340947 */ /* 0x000fea0003800000 */
.L_x_51:
[----:B------:R-:W-:Y:S05]  /*0a80*/  BSYNC.RELIABLE B2 ;  /* 0x0000000000027941 */ /* 0x000fea0003800100 */
.L_x_50:
[----:B------:R-:W-:Y:S01]  /*0a90*/  ISETP.NE.U32.AND P0, PT, R6, RZ, PT ;  /* 0x000000ff0600720c */ /* 0x000fe20003f05070 */
[----:B------:R-:W-:Y:S02]  /*0aa0*/  IMAD.MOV.U32 R12, RZ, RZ, R9 ;  /* 0x000000ffff0c7224 */ /* 0x000fe400078e0009 */
[----:B------:R-:W-:Y:S01]  /*0ab0*/  IMAD.MOV.U32 R11, RZ, RZ, R8 ;  /* 0x000000ffff0b7224 */ /* 0x000fe200078e0008 */
[----:B------:R-:W-:Y:S01]  /*0ac0*/  ISETP.NE.AND.EX P0, PT, R7, RZ, PT, P0 ;  /* 0x000000ff0700720c */ /* 0x000fe20003f05300 */
[----:B------:R-:W-:-:S12]  /*0ad0*/  VIADD R0, R0, 0x1 ;  /* 0x0000000100007836 */ /* 0x000fd80000000000 */
[----:B------:R-:W-:Y:S01]  /*0ae0*/  @P0 MOV R12, R7 ;  /* 0x00000007000c0202 */ /* 0x000fe20000000f00 */
[----:B------:R-:W-:Y:S01]  /*0af0*/  @P0 IMAD.MOV.U32 R11, RZ, RZ, R6 ;  /* 0x000000ffff0b0224 */ /* 0x000fe200078e0006 */
[----:B------:R1:W-:Y:S03]  /*0b00*/  @P0 ST.E.64 desc[UR6][R4.64+0x110], R8 ;  /* 0x0001100804000985 */ /* 0x0003e6000c101b06 */
[----:B------:R-:W-:Y:S02]  /*0b10*/  IMAD.MOV.U32 R6, RZ, RZ, R11 ;  /* 0x000000ffff067224 */ /* 0x000fe400078e000b */
[----:B------:R-:W-:Y:S02]  /*0b20*/  IMAD.MOV.U32 R7, RZ, RZ, R12 ;  /* 0x000000ffff077224 */ /* 0x000fe400078e000c */
[----:B-1----:R-:W-:Y:S02]  /*0b30*/  IMAD.MOV.U32 R4, RZ, RZ, R8 ;  /* 0x000000ffff047224 */ /* 0x002fe400078e0008 */
[----:B------:R-:W-:-:S07]  /*0b40*/  IMAD.MOV.U32 R5, RZ, RZ, R9 ;  /* 0x000000ffff057224 */ /* 0x000fce00078e0009 */
.L_x_52:
[----:B------:R-:W-:Y:S05]  /*0b50*/  BSYNC.RECONVERGENT B1 ;  /* 0x0000000000017941 */ /* 0x000fea0003800200 */
.L_x_49:
[----:B------:R-:W2:Y:S01]  /*0b60*/  LD.E.64 R12, desc[UR6][R8.64+0x108] ;  /* 0x00010806080c7980 */ /* 0x000ea2000c101b00 */
[----:B------:R-:W-:Y:S01]  /*0b70*/  BSSY.RECONVERGENT B1, `(.L_x_53) ;  /* 0x0000013000017945 */ /* 0x000fe20003800200 */
[----:B--2---:R-:W-:-:S04]  /*0b80*/  ISETP.NE.U32.AND P0, PT, R12, RZ, PT ;  /* 0x000000ff0c00720c */ /* 0x004fc80003f05070 */
[----:B------:R-:W-:-:S13]  /*0b90*/  ISETP.NE.AND.EX P0, PT, R13, RZ, PT, P0 ;  /* 0x000000ff0d00720c */ /* 0x000fda0003f05300 */
[----:B------:R-:W-:Y:S05]  /*0ba0*/  @P0 BRA `(.L_x_54) ;  /* 0x00000000003c0947 */ /* 0x000fea0003800000 */
[----:B------:R-:W-:Y:S02]  /*0bb0*/  ISETP.NE.U32.AND P0, PT, R6, RZ, PT ;  /* 0x000000ff0600720c */ /* 0x000fe40003f05070 */
[----:B------:R-:W-:Y:S01]  /*0bc0*/  CS2R R12, SRZ ;  /* 0x00000000000c7805 */ /* 0x000fe2000001ff00 */
[----:B------:R-:W-:Y:S01]  /*0bd0*/  ST.E.64 desc[UR6][R8.64+0x130], RZ ;  /* 0x000130ff08007985 */ /* 0x000fe2000c101b06 */
[----:B------:R-:W-:-:S13]  /*0be0*/  ISETP.NE.AND.EX P0, PT, R7, RZ, PT, P0 ;  /* 0x000000ff0700720c */ /* 0x000fda0003f05300 */
[----:B------:R1:W-:Y:S04]  /*0bf0*/  @P0 ST.E.64 desc[UR6][R4.64+0x110], R8 ;  /* 0x0001100804000985 */ /* 0x0003e8000c101b06 */
[----:B------:R2:W5:Y:S01]  /*0c00*/  @P0 LD.E.64 R12, desc[UR6][R8.64+0x108] ;  /* 0x00010806080c0980 */ /* 0x000562000c101b00 */
[----:B------:R-:W-:Y:S01]  /*0c10*/  MOV R11, R8 ;  /* 0x00000008000b7202 */ /* 0x000fe20000000f00 */
[----:B------:R-:W-:Y:S02]  /*0c20*/  IMAD.MOV.U32 R14, RZ, RZ, R9 ;  /* 0x000000ffff0e7224 */ /* 0x000fe400078e0009 */
[----:B------:R-:W-:Y:S02]  /*0c30*/  @P0 IMAD.MOV.U32 R11, RZ, RZ, R6 ;  /* 0x000000ffff0b0224 */ /* 0x000fe400078e0006 */
[----:B------:R-:W-:-:S02]  /*0c40*/  @P0 IMAD.MOV.U32 R14, RZ, RZ, R7 ;  /* 0x000000ffff0e0224 */ /* 0x000fc400078e0007 */
[----:B------:R-:W-:Y:S02]  /*0c50*/  VIADD R0, R0, 0x1 ;  /* 0x0000000100007836 */ /* 0x000fe40000000000 */
[----:B------:R-:W-:Y:S01]  /*0c60*/  IMAD.MOV.U32 R6, RZ, RZ, R11 ;  /* 0x000000ffff067224 */ /* 0x000fe200078e000b */
[----:B-1----:R-:W-:Y:S01]  /*0c70*/  MOV R4, R8 ;  /* 0x0000000800047202 */ /* 0x002fe20000000f00 */
[----:B------:R-:W-:Y:S02]  /*0c80*/  IMAD.MOV.U32 R5, RZ, RZ, R9 ;  /* 0x000000ffff057224 */ /* 0x000fe400078e0009 */
[----:B--2---:R-:W-:-:S07]  /*0c90*/  IMAD.MOV.U32 R7, RZ, RZ, R14 ;  /* 0x000000ffff077224 */ /* 0x004fce00078e000e */
.L_x_54:
[----:B------:R-:W-:Y:S05]  /*0ca0*/  BSYNC.RECONVERGENT B1 ;  /* 0x0000000000017941 */ /* 0x000fea0003800200 */
.L_x_53:
[----:B-----5:R-:W-:Y:S01]  /*0cb0*/  ISETP.NE.U32.AND P0, PT, R12, RZ, PT ;  /* 0x000000ff0c00720c */ /* 0x020fe20003f05070 */
[----:B------:R-:W-:Y:S03]  /*0cc0*/  BSSY.RECONVERGENT B1, `(.L_x_55) ;  /* 0x0000022000017945 */ /* 0x000fe60003800200 */
[----:B------:R-:W-:-:S13]  /*0cd0*/  ISETP.NE.AND.EX P0, PT, R13, RZ, PT, P0 ;  /* 0x000000ff0d00720c */ /* 0x000fda0003f05300 */
[----:B------:R-:W-:Y:S05]  /*0ce0*/  @!P0 BRA `(.L_x_56) ;  /* 0x00000000007c8947 */ /* 0x000fea0003800000 */
[----:B------:R-:W-:-:S04]  /*0cf0*/  ISETP.NE.U32.AND P0, PT, R15, RZ, PT ;  /* 0x000000ff0f00720c */ /* 0x000fc80003f05070 */
[----:B------:R-:W-:-:S13]  /*0d00*/  ISETP.NE.AND.EX P0, PT, R16, RZ, PT, P0 ;  /* 0x000000ff1000720c */ /* 0x000fda0003f05300 */
[----:B------:R1:W-:Y:S04]  /*0d10*/  @P0 ST.E.64 desc[UR6][R2.64+0x110], R12 ;  /* 0x0001100c02000985 */ /* 0x0003e8000c101b06 */
[----:B------:R-:W2:Y:S01]  /*0d20*/  LD.E.64 R18, desc[UR6][R12.64+0x110] ;  /* 0x000110060c127980 */ /* 0x000ea2000c101b00 */
[----:B------:R-:W-:Y:S01]  /*0d30*/  BSSY.RECONVERGENT B2, `(.L_x_57) ;  /* 0x0000015000027945 */ /* 0x000fe20003800200 */
[----:B0-----:R-:W-:Y:S01]  /*0d40*/  IMAD.MOV.U32 R8, RZ, RZ, R12 ;  /* 0x000000ffff087224 */ /* 0x001fe200078e000c */
[----:B------:R-:W-:Y:S01]  /*0d50*/  @P0 MOV R8, R15 ;  /* 0x0000000f00080202 */ /* 0x000fe20000000f00 */
[----:B------:R-:W-:Y:S02]  /*0d60*/  IMAD.MOV.U32 R11, RZ, RZ, R13 ;  /* 0x000000ffff0b7224 */ /* 0x000fe400078e000d */
[----:B------:R-:W-:-:S02]  /*0d70*/  @P0 IMAD.MOV.U32 R11, RZ, RZ, R16 ;  /* 0x000000ffff0b0224 */ /* 0x000fc400078e0010 */
[----:B------:R-:W-:Y:S01]  /*0d80*/  IMAD.MOV.U32 R9, RZ, RZ, 0x1 ;  /* 0x00000001ff097424 */ /* 0x000fe200078e00ff */
[----:B--2---:R-:W-:-:S04]  /*0d90*/  ISETP.NE.U32.AND P1, PT, R18, RZ, PT ;  /* 0x000000ff1200720c */ /* 0x004fc80003f25070 */
[----:B------:R-:W-:-:S13]  /*0da0*/  ISETP.NE.AND.EX P1, PT, R19, RZ, PT, P1 ;  /* 0x000000ff1300720c */ /* 0x000fda0003f25310 */
[----:B-1----:R-:W-:Y:S05]  /*0db0*/  @!P1 BRA `(.L_x_58) ;  /* 0x0000000000309947 */ /* 0x002fea0003800000 */
[----:B------:R-:W-:Y:S01]  /*0dc0*/  HFMA2 R9, -RZ, RZ, 0, 5.9604644775390625e-08 ;  /* 0x00000001ff097431 */ /* 0x000fe200000001ff */
[----:B------:R-:W-:Y:S01]  /*0dd0*/  BSSY.RECONVERGENT B3, `(.L_x_58) ;  /* 0x000000a000037945 */ /* 0x000fe20003800200 */
[----:B------:R-:W-:Y:S02]  /*0de0*/  IMAD.MOV.U32 R2, RZ, RZ, R18 ;  /* 0x000000ffff027224 */ /* 0x000fe400078e0012 */
[----:B------:R-:W-:-:S07]  /*0df0*/  IMAD.MOV.U32 R3, RZ, RZ, R19 ;  /* 0x000000ffff037224 */ /* 0x000fce00078e0013 */
.L_x_59:
        /* <DEDUP_REMOVED lines=8> */
.L_x_58:
[----:B------:R-:W-:Y:S05]  /*0e80*/  BSYNC.RECONVERGENT B2 ;  /* 0x0000000000027941 */ /* 0x000fea0003800200 */
.L_x_57:
[----:B------:R-:W-:Y:S01]  /*0e90*/  IMAD.IADD R10, R10, 0x1, R9 ;  /* 0x000000010a0a7824 */ /* 0x000fe200078e0209 */
[----:B------:R-:W-:Y:S01]  /*0ea0*/  MOV R15, R8 ;  /* 0x00000008000f7202 */ /* 0x000fe20000000f00 */
[----:B------:R-:W-:Y:S02]  /*0eb0*/  IMAD.MOV.U32 R16, RZ, RZ, R11 ;  /* 0x000000ffff107224 */ /* 0x000fe400078e000b */
[----:B------:R-:W-:Y:S02]  /*0ec0*/  IMAD.MOV.U32 R2, RZ, RZ, R12 ;  /* 0x000000ffff027224 */ /* 0x000fe400078e000c */
[----:B------:R-:W-:-:S07]  /*0ed0*/  IMAD.MOV.U32 R3, RZ, RZ, R13 ;  /* 0x000000ffff037224 */ /* 0x000fce00078e000d */
.L_x_56:
[----:B------:R-:W-:Y:S05]  /*0ee0*/  BSYNC.RECONVERGENT B1 ;  /* 0x0000000000017941 */ /* 0x000fea0003800200 */
.L_x_55:
[----:B------:R-:W-:Y:S01]  /*0ef0*/  ISETP.NE.AND P0, PT, R10, RZ, PT ;  /* 0x000000ff0a00720c */ /* 0x000fe20003f05270 */
[----:B0-----:R-:W-:Y:S01]  /*0f00*/  IMAD.MOV.U32 R8, RZ, RZ, R15 ;  /* 0x000000ffff087224 */ /* 0x001fe200078e000f */
[----:B------:R-:W-:-:S11]  /*0f10*/  MOV R9, R16 ;  /* 0x0000001000097202 */ /* 0x000fd60000000f00 */
[----:B------:R-:W-:Y:S05]  /*0f20*/  @P0 BRA `(.L_x_60) ;  /* 0xfffffff800680947 */ /* 0x000fea000383ffff */
[----:B------:R-:W-:Y:S05]  /*0f30*/  BSYNC.RECONVERGENT B0 ;  /* 0x0000000000007941 */ /* 0x000fea0003800200 */
.L_x_46:
[----:B------:R-:W-:-:S13]  /*0f40*/  ISETP.NE.AND P0, PT, R0, RZ, PT ;  /* 0x000000ff0000720c */ /* 0x000fda0003f05270 */
[----:B------:R-:W-:Y:S05]  /*0f50*/  @!P0 EXIT ;  /* 0x000000000000894d */ /* 0x000fea0003800000 */
[----:B------:R0:W5:Y:S02]  /*0f60*/  LD.E.64 R2, desc[UR6][R6.64+0x120] ;  /* 0x0001200606027980 */ /* 0x000164000c101b00 */
.L_x_68:
[----:B0-----:R-:W-:Y:S01]  /*0f70*/  IMAD.MOV.U32 R8, RZ, RZ, R6 ;  /* 0x000000ffff087224 */ /* 0x001fe200078e0006 */
[----:B------:R-:W-:Y:S01]  /*0f80*/  BSSY.RECONVERGENT B0, `(.L_x_61) ;  /* 0x0000012000007945 */ /* 0x000fe20003800200 */
[----:B------:R-:W-:Y:S02]  /*0f90*/  IMAD.MOV.U32 R9, RZ, RZ, R7 ;  /* 0x000000ffff097224 */ /* 0x000fe400078e0007 */
[----:B-----5:R-:W-:Y:S01]  /*0fa0*/  IMAD.MOV.U32 R10, RZ, RZ, R2 ;  /* 0x000000ffff0a7224 */ /* 0x020fe200078e0002 */
[----:B------:R-:W-:Y:S01]  /*0fb0*/  ISETP.NE.U32.AND P0, PT, R8, RZ, PT ;  /* 0x000000ff0800720c */ /* 0x000fe20003f05070 */
[----:B------:R-:W-:-:S03]  /*0fc0*/  IMAD.MOV.U32 R11, RZ, RZ, R3 ;  /* 0x000000ffff0b7224 */ /* 0x000fc600078e0003 */
[----:B------:R-:W-:-:S13]  /*0fd0*/  ISETP.NE.AND.EX P0, PT, R9, RZ, PT, P0 ;  /* 0x000000ff0900720c */ /* 0x000fda0003f05300 */
[----:B------:R-:W-:Y:S05]  /*0fe0*/  @P0 BRA `(.L_x_62) ;  /* 0x0000000000100947 */ /* 0x000fea0003800000 */
[----:B------:R-:W-:-:S06]  /*0ff0*/  CS2R R12, SRZ ;  /* 0x00000000000c7805 */ /* 0x000fcc000001ff00 */
[----:B------:R-:W5:Y:S01]  /*1000*/  LD.E.64 R12, desc[UR6][R12.64+0x120] ;  /* 0x000120060c0c7980 */ /* 0x000f62000c101b00 */
[----:B0-----:R-:W-:Y:S01]  /*1010*/  CS2R R6, SRZ ;  /* 0x0000000000067805 */ /* 0x001fe2000001ff00 */
[----:B------:R-:W-:Y:S06]  /*1020*/  BRA `(.L_x_63) ;  /* 0x00000000001c7947 */ /* 0x000fec0003800000 */
.L_x_62:
[----:B0-----:R-:W2:Y:S04]  /*1030*/  LD.E.64 R6, desc[UR6][R8.64+0x110] ;  /* 0x0001100608067980 */ /* 0x001ea8000c101b00 */
[----:B------:R-:W3:Y:S04]  /*1040*/  LD.E.64 R12, desc[UR6][R8.64+0x120] ;  /* 0x00012006080c7980 */ /* 0x000ee8000c101b00 */
[----:B--2---:R-:W3:Y:S01]  /*1050*/  LD.E.64 R14, desc[UR6][R6.64+0x120] ;  /* 0x00012006060e7980 */ /* 0x004ee2000c101b00 */
[----:B------:R-:W-:Y:S02]  /*1060*/  IADD3 R0, PT, PT, R0, -0x1, RZ ;  /* 0xffffffff00007810 */ /* 0x000fe40007ffe0ff */
[----:B---3--:R-:W-:-:S04]  /*1070*/  ISETP.NE.U32.AND P0, PT, R12, R14, PT ;  /* 0x0000000e0c00720c */ /* 0x008fc80003f05070 */
[----:B------:R-:W-:-:S13]  /*1080*/  ISETP.NE.AND.EX P0, PT, R13, R15, PT, P0 ;  /* 0x0000000f0d00720c */ /* 0x000fda0003f05300 */
[----:B------:R0:W-:Y:S02]  /*1090*/  @P0 ST.E.64 desc[UR6][R8.64+0x110], RZ ;  /* 0x000110ff08000985 */ /* 0x0001e4000c101b06 */
.L_x_63:
[----:B------:R-:W-:Y:S05]  /*10a0*/  BSYNC.RECONVERGENT B0 ;  /* 0x0000000000007941 */ /* 0x000fea0003800200 */
.L_x_61:
[----:B-----5:R-:W-:Y:S01]  /*10b0*/  ISETP.NE.U32.AND P0, PT, R12, RZ, PT ;  /* 0x000000ff0c00720c */ /* 0x020fe20003f05070 */
[----:B------:R-:W-:Y:S03]  /*10c0*/  BSSY.RECONVERGENT B0, `(.L_x_64) ;  /* 0x000000d000007945 */ /* 0x000fe60003800200 */
[----:B------:R-:W-:-:S13]  /*10d0*/  ISETP.NE.AND.EX P0, PT, R13, RZ, PT, P0 ;  /* 0x000000ff0d00720c */ /* 0x000fda0003f05300 */
[----:B------:R-:W-:Y:S05]  /*10e0*/  @!P0 BRA `(.L_x_65) ;  /* 0x0000000000288947 */ /* 0x000fea0003800000 */
[----:B------:R-:W2:Y:S02]  /*10f0*/  LD.E.U8 R14, desc[UR6][R8.64+0x128] ;  /* 0x00012806080e7980 */ /* 0x000ea4000c101100 */
[----:B--2---:R-:W-:-:S13]  /*1100*/  ISETP.NE.AND P0, PT, R14, RZ, PT ;  /* 0x000000ff0e00720c */ /* 0x004fda0003f05270 */
[----:B------:R-:W2:Y:S04]  /*1110*/  @P0 LD.E R14, desc[UR6][R8.64+0x130] ;  /* 0x00013006080e0980 */ /* 0x000ea8000c101900 */
[----:B------:R-:W2:Y:S04]  /*1120*/  @P0 LD.E R15, desc[UR6][R12.64+0x134] ;  /* 0x000134060c0f0980 */ /* 0x000ea8000c101900 */
[----:B------:R-:W3:Y:S01]  /*1130*/  @!P0 LD.E R17, desc[UR6][R12.64+0x130] ;  /* 0x000130060c118980 */ /* 0x000ee2000c101900 */
[----:B--2---:R-:W-:-:S05]  /*1140*/  @P0 VIMNMX R15, PT, PT, R14, R15, PT ;  /* 0x0000000f0e0f0248 */ /* 0x004fca0003fe0100 */
[----:B------:R1:W-:Y:S04]  /*1150*/  @P0 ST.E desc[UR6][R12.64+0x134], R15 ;  /* 0x0001340f0c000985 */ /* 0x0003e8000c101906 */
[----:B------:R-:W3:Y:S02]  /*1160*/  @!P0 LD.E R14, desc[UR6][R8.64+0x134] ;  /* 0x00013406080e8980 */ /* 0x000ee4000c101900 */
[----:B---3--:R-:W-:-:S05]  /*1170*/  @!P0 VIMNMX R17, PT, PT, R14, R17, !PT ;  /* 0x000000110e118248 */ /* 0x008fca0007fe0100 */
[----:B------:R1:W-:Y:S02]  /*1180*/  @!P0 ST.E desc[UR6][R12.64+0x130], R17 ;  /* 0x000130110c008985 */ /* 0x0003e4000c101906 */
.L_x_65:
[----:B------:R-:W-:Y:S05]  /*1190*/  BSYNC.RECONVERGENT B0 ;  /* 0x0000000000007941 */ /* 0x000fea0003800200 */
.L_x_64:
[----:B-1----:R-:W2:Y:S01]  /*11a0*/  LD.E.64 R12, desc[UR6][R8.64+0x120] ;  /* 0x00012006080c7980 */ /* 0x002ea2000c101b00 */
[----:B------:R-:W-:Y:S01]  /*11b0*/  BSSY.RECONVERGENT B0, `(.L_x_66) ;  /* 0x0000018000007945 */ /* 0x000fe20003800200 */
[----:B--2---:R-:W-:-:S04]  /*11c0*/  ISETP.NE.U32.AND P0, PT, R2, R12, PT ;  /* 0x0000000c0200720c */ /* 0x004fc80003f05070 */
[----:B------:R-:W-:-:S13]  /*11d0*/  ISETP.NE.AND.EX P0, PT, R3, R13, PT, P0 ;  /* 0x0000000d0300720c */ /* 0x000fda0003f05300 */
[----:B------:R-:W-:Y:S05]  /*11e0*/  @!P0 BRA `(.L_x_67) ;  /* 0x0000000000508947 */ /* 0x000fea0003800000 */
[----:B------:R-:W-:Y:S01]  /*11f0*/  ISETP.NE.U32.AND P0, PT, R10, RZ, PT ;  /* 0x000000ff0a00720c */ /* 0x000fe20003f05070 */
[----:B------:R-:W-:Y:S02]  /*1200*/  IMAD.MOV.U32 R2, RZ, RZ, R12 ;  /* 0x000000ffff027224 */ /* 0x000fe400078e000c */
[----:B------:R-:W-:Y:S01]  /*1210*/  IMAD.MOV.U32 R3, RZ, RZ, R13 ;  /* 0x000000ffff037224 */ /* 0x000fe200078e000d */
[----:B------:R-:W-:-:S13]  /*1220*/  ISETP.NE.AND.EX P0, PT, R11, RZ, PT, P0 ;  /* 0x000000ff0b00720c */ /* 0x000fda0003f05300 */
[----:B------:R-:W-:Y:S05]  /*1230*/  @!P0 BRA `(.L_x_67) ;  /* 0x00000000003c8947 */ /* 0x000fea0003800000 */
[----:B------:R-:W-:-:S04]  /*1240*/  ISETP.NE.U32.AND P0, PT, R6, RZ, PT ;  /* 0x000000ff0600720c */ /* 0x000fc80003f05070 */
[----:B------:R-:W-:-:S13]  /*1250*/  ISETP.NE.AND.EX P0, PT, R7, RZ, PT, P0 ;  /* 0x000000ff0700720c */ /* 0x000fda0003f05300 */
[----:B------:R1:W-:Y:S04]  /*1260*/  @P0 ST.E.64 desc[UR6][R4.64+0x110], R10 ;  /* 0x0001100a04000985 */ /* 0x0003e8000c101b06 */
[----:B------:R-:W2:Y:S01]  /*1270*/  @P0 LD.E.64 R12, desc[UR6][R8.64+0x120] ;  /* 0x00012006080c0980 */ /* 0x000ea2000c101b00 */
[----:B------:R-:W-:Y:S01]  /*1280*/  IMAD.MOV.U32 R14, RZ, RZ, R10 ;  /* 0x000000ffff0e7224 */ /* 0x000fe200078e000a */
[----:B------:R-:W-:Y:S01]  /*1290*/  @P0 MOV R14, R6 ;  /* 0x00000006000e0202 */ /* 0x000fe20000000f00 */
[----:B------:R-:W-:Y:S02]  /*12a0*/  IMAD.MOV.U32 R15, RZ, RZ, R11 ;  /* 0x000000ffff0f7224 */ /* 0x000fe400078e000b */
[----:B------:R-:W-:Y:S01]  /*12b0*/  @P0 IMAD.MOV.U32 R15, RZ, RZ, R7 ;  /* 0x000000ffff0f0224 */ /* 0x000fe200078e0007 */
[----:B------:R-:W-:Y:S01]  /*12c0*/  MOV R6, R14 ;  /* 0x0000000e00067202 */ /* 0x000fe20000000f00 */
[----:B------:R-:W-:-:S02]  /*12d0*/  VIADD R0, R0, 0x1 ;  /* 0x0000000100007836 */ /* 0x000fc40000000000 */
[----:B------:R-:W-:Y:S02]  /*12e0*/  IMAD.MOV.U32 R7, RZ, RZ, R15 ;  /* 0x000000ffff077224 */ /* 0x000fe400078e000f */
[----:B-1----:R-:W-:Y:S02]  /*12f0*/  IMAD.MOV.U32 R4, RZ, RZ, R10 ;  /* 0x000000ffff047224 */ /* 0x002fe400078e000a */
[----:B------:R-:W-:Y:S02]  /*1300*/  IMAD.MOV.U32 R5, RZ, RZ, R11 ;  /* 0x000000ffff057224 */ /* 0x000fe400078e000b */
[----:B--2---:R-:W-:Y:S02]  /*1310*/  IMAD.MOV.U32 R2, RZ, RZ, R12 ;  /* 0x000000ffff027224 */ /* 0x004fe400078e000c */
[----:B------:R-:W-:-:S07]  /*1320*/  IMAD.MOV.U32 R3, RZ, RZ, R13 ;  /* 0x000000ffff037224 */ /* 0x000fce00078e000d */
.L_x_67:
[----:B------:R-:W-:Y:S05]  /*1330*/  BSYNC.RECONVERGENT B0 ;  /* 0x0000000000007941 */ /* 0x000fea0003800200 */
.L_x_66:
[----:B------:R-:W-:-:S13]  /*1340*/  ISETP.NE.AND P0, PT, R0, RZ, PT ;  /* 0x000000ff0000720c */ /* 0x000fda0003f05270 */
[----:B------:R-:W-:Y:S05]  /*1350*/  @P0 BRA `(.L_x_68) ;  /* 0xfffffffc00040947 */ /* 0x000fea000383ffff */
[----:B------:R-:W-:Y:S05]  /*1360*/  EXIT ;  /* 0x000000000000794d */ /* 0x000fea0003800000 */
.L_x_69:
        /* <DEDUP_REMOVED lines=9> */
.L_x_252:


//--------------------- .text.delete_tree         --------------------------
	.section	.text.delete_tree,"ax",@progbits
	.align	128
        .global         delete_tree
        .type           delete_tree,@function
        .size           delete_tree,(.L_x_253 - delete_tree)
        .other          delete_tree,@"STO_CUDA_ENTRY STV_DEFAULT"
delete_tree:
.text.delete_tree:
[----:B------:R-:W0:Y:S01]  /*0000*/  LDC R1, c[0x0][0x37c] ;  /* 0x0000df00ff017b82 */ /* 0x000e220000000800 */
[----:B------:R-:W1:Y:S07]  /*0010*/  S2R R0, SR_TID.X ;  /* 0x0000000000007919 */ /* 0x000e6e0000002100 */
[----:B------:R-:W2:Y:S01]  /*0020*/  S2UR UR4, SR_CTAID.X ;  /* 0x00000000000479c3 */ /* 0x000ea20000002500 */
[----:B------:R-:W2:Y:S02]  /*0030*/  LDCU UR5, c[0x0][0x360] ;  /* 0x00006c00ff0577ac */ /* 0x000ea40008000800 */
[----:B--2---:R-:W-:Y:S01]  /*0040*/  UIMAD UR4, UR4, UR5, URZ ;  /* 0x00000005040472a4 */ /* 0x004fe2000f8e02ff */
[----:B-1----:R-:W-:-:S05]  /*0050*/  IMAD.MOV R0, RZ, RZ, -R0 ;  /* 0x000000ffff007224 */ /* 0x002fca00078e0a00 */
[----:B------:R-:W-:-:S13]  /*0060*/  ISETP.NE.AND P0, PT, R0, UR4, PT ;  /* 0x0000000400007c0c */ /* 0x000fda000bf05270 */
[----:B0-----:R-:W-:Y:S05]  /*0070*/  @P0 BRA `(.L_x_70) ;  /* 0x00000008001c0947 */ /* 0x001fea0003800000 */
[----:B------:R-:W0:Y:S08]  /*0080*/  LDC.64 R18, c[0x0][0x358] ;  /* 0x0000d600ff127b82 */ /* 0x000e300000000a00 */
[----:B------:R-:W1:Y:S01]  /*0090*/  LDC.64 R4, c[0x0][0x380] ;  /* 0x0000e000ff047b82 */ /* 0x000e620000000a00 */
[----:B0-----:R-:W-:Y:S02]  /*00a0*/  R2UR UR4, R18 ;  /* 0x00000000120472ca */ /* 0x001fe400000e0000 */
[----:B------:R-:W-:-:S13]  /*00b0*/  R2UR UR5, R19 ;  /* 0x00000000130572ca */ /* 0x000fda00000e0000 */
[----:B-1----:R-:W2:Y:S01]  /*00c0*/  LDG.E.64 R4, desc[UR4][R4.64+0x108] ;  /* 0x0001080404047981 */ /* 0x002ea2000c1e1b00 */
[----:B------:R-:W-:Y:S01]  /*00d0*/  IMAD.MOV.U32 R2, RZ, RZ, RZ ;  /* 0x000000ffff027224 */ /* 0x000fe200078e00ff */
[----:B------:R-:W-:Y:S02]  /*00e0*/  CS2R R22, SRZ ;  /* 0x0000000000167805 */ /* 0x000fe4000001ff00 */
[----:B--2---:R-:W-:-:S04]  /*00f0*/  ISETP.NE.U32.AND P0, PT, R4, RZ, PT ;  /* 0x000000ff0400720c */ /* 0x004fc80003f05070 */
[----:B------:R-:W-:-:S13]  /*0100*/  ISETP.NE.AND.EX P0, PT, R5, RZ, PT, P0 ;  /* 0x000000ff0500720c */ /* 0x000fda0003f05300 */
[----:B------:R-:W-:Y:S05]  /*0110*/  @!P0 BRA `(.L_x_71) ;  /* 0x00000000005c8947 */ /* 0x000fea0003800000 */
[----:B------:R-:W-:Y:S02]  /*0120*/  R2UR UR4, R18 ;  /* 0x00000000120472ca */ /* 0x000fe400000e0000 */
[----:B------:R-:W-:-:S13]  /*0130*/  R2UR UR5, R19 ;  /* 0x00000000130572ca */ /* 0x000fda00000e0000 */
[----:B------:R-:W2:Y:S01]  /*0140*/  LD.E.64 R6, desc[UR4][R4.64+0x110] ;  /* 0x0001100404067980 */ /* 0x000ea2000c101b00 */
[----:B------:R-:W-:Y:S01]  /*0150*/  BSSY.RECONVERGENT B0, `(.L_x_71) ;  /* 0x0000013000007945 */ /* 0x000fe20003800200 */
[----:B------:R-:W-:Y:S02]  /*0160*/  IMAD.MOV.U32 R2, RZ, RZ, 0x1 ;  /* 0x00000001ff027424 */ /* 0x000fe400078e00ff */
[----:B------:R-:W-:Y:S02]  /*0170*/  IMAD.MOV.U32 R22, RZ, RZ, R4 ;  /* 0x000000ffff167224 */ /* 0x000fe400078e0004 */
[----:B------:R-:W-:Y:S01]  /*0180*/  IMAD.MOV.U32 R23, RZ, RZ, R5 ;  /* 0x000000ffff177224 */ /* 0x000fe200078e0005 */
[----:B--2---:R-:W-:-:S04]  /*0190*/  ISETP.NE.U32.AND P0, PT, R6, RZ, PT ;  /* 0x000000ff0600720c */ /* 0x004fc80003f05070 */
[----:B------:R-:W-:-:S13]  /*01a0*/  ISETP.NE.AND.EX P0, PT, R7, RZ, PT, P0 ;  /* 0x000000ff0700720c */ /* 0x000fda0003f05300 */
[----:B------:R-:W-:Y:S05]  /*01b0*/  @!P0 BRA `(.L_x_72) ;  /* 0x0000000000308947 */ /* 0x000fea0003800000 */
[----:B------:R-:W-:Y:S01]  /*01c0*/  BSSY.RECONVERGENT B1, `(.L_x_72) ;  /* 0x000000b000017945 */ /* 0x000fe20003800200 */
[----:B------:R-:W-:-:S07]  /*01d0*/  IMAD.MOV.U32 R2, RZ, RZ, 0x1 ;  /* 0x00000001ff027424 */ /* 0x000fce00078e00ff */
.L_x_73:
[----:B------:R-:W-:Y:S01]  /*01e0*/  R2UR UR4, R18 ;  /* 0x00000000120472ca */ /* 0x000fe200000e0000 */
[----:B------:R-:W-:Y:S01]  /*01f0*/  IMAD.MOV.U32 R22, RZ, RZ, R6 ;  /* 0x000000ffff167224 */ /* 0x000fe200078e0006 */
[----:B------:R-:W-:Y:S01]  /*0200*/  R2UR UR5, R19 ;  /* 0x00000000130572ca */ /* 0x000fe200000e0000 */
[----:B------:R-:W-:-:S12]  /*0210*/  IMAD.MOV.U32 R23, RZ, RZ, R7 ;  /* 0x000000ffff177224 */ /* 0x000fd800078e0007 */
[----:B------:R-:W2:Y:S01]  /*0220*/  LD.E.64 R6, desc[UR4][R22.64+0x110] ;  /* 0x0001100416067980 */ /* 0x000ea2000c101b00 */
[----:B------:R-:W-:Y:S01]  /*0230*/  VIADD R2, R2, 0x1 ;  /* 0x0000000102027836 */ /* 0x000fe20000000000 */
[----:B--2---:R-:W-:-:S04]  /*0240*/  ISETP.NE.U32.AND P0, PT, R6, RZ, PT ;  /* 0x000000ff0600720c */ /* 0x004fc80003f05070 */
[----:B------:R-:W-:-:S13]  /*0250*/  ISETP.NE.AND.EX P0, PT, R7, RZ, PT, P0 ;  /* 0x000000ff0700720c */ /* 0x000fda0003f05300 */
[----:B------:R-:W-:Y:S05]  /*0260*/  @P0 BRA `(.L_x_73) ;  /* 0xfffffffc00dc0947 */ /* 0x000fea000383ffff */
[----:B------:R-:W-:Y:S05]  /*0270*/  BSYNC.RECONVERGENT B1 ;  /* 0x0000000000017941 */ /* 0x000fea0003800200 */
.L_x_72:
[----:B------:R-:W-:Y:S05]  /*0280*/  BSYNC.RECONVERGENT B0 ;  /* 0x0000000000007941 */ /* 0x000fea0003800200 */
.L_x_71:
[----:B------:R-:W-:Y:S01]  /*0290*/  ISETP.NE.AND P0, PT, R2, RZ, PT ;  /* 0x000000ff0200720c */ /* 0x000fe20003f05270 */
[----:B------:R-:W-:Y:S01]  /*02a0*/  BSSY.RECONVERGENT B6, `(.L_x_74) ;  /* 0x0000042000067945 */ /* 0x000fe20003800200 */
[----:B------:R-:W-:-:S11]  /*02b0*/  IMAD.MOV.U32 R0, RZ, RZ, RZ ;  /* 0x000000ffff007224 */ /* 0x000fd600078e00ff */
[----:B------:R-:W-:Y:S05]  /*02c0*/  @!P0 BRA `(.L_x_75) ;  /* 0x0000000000fc8947 */ /* 0x000fea0003800000 */
.L_x_82:
[----:B------:R-:W-:Y:S02]  /*02d0*/  R2UR UR4, R18 ;  /* 0x00000000120472ca */ /* 0x000fe400000e0000 */
[----:B------:R-:W-:-:S13]  /*02e0*/  R2UR UR5, R19 ;  /* 0x00000000130572ca */ /* 0x000fda00000e0000 */
[----:B------:R-:W2:Y:S01]  /*02f0*/  LD.E R3, desc[UR4][R4.64+0x100] ;  /* 0x0001000404037980 */ /* 0x000ea2000c101900 */
[----:B------:R-:W0:Y:S01]  /*0300*/  LDCU UR4, c[0x0][0x388] ;  /* 0x00007100ff0477ac */ /* 0x000e220008000800 */
[--C-:B------:R-:W-:Y:S02]  /*0310*/  IMAD.MOV.U32 R0, RZ, RZ, R2.reuse ;  /* 0x000000ffff007224 */ /* 0x100fe400078e0002 */
[----:B--2---:R-:W-:-:S05]  /*0320*/  IMAD.IADD R3, R3, 0x1, R2 ;  /* 0x0000000103037824 */ /* 0x004fca00078e0202 */
[----:B0-----:R-:W-:-:S13]  /*0330*/  ISETP.GE.AND P0, PT, R3, UR4, PT ;  /* 0x0000000403007c0c */ /* 0x001fda000bf06270 */
[----:B------:R-:W-:Y:S05]  /*0340*/  @P0 BRA `(.L_x_75) ;  /* 0x0000000000dc0947 */ /* 0x000fea0003800000 */
[----:B------:R-:W-:Y:S02]  /*0350*/  R2UR UR4, R18 ;  /* 0x00000000120472ca */ /* 0x000fe400000e0000 */
[----:B------:R-:W-:-:S13]  /*0360*/  R2UR UR5, R19 ;  /* 0x00000000130572ca */ /* 0x000fda00000e0000 */
[----:B------:R-:W2:Y:S01]  /*0370*/  LD.E.64 R16, desc[UR4][R4.64+0x110] ;  /* 0x0001100404107980 */ /* 0x000ea2000c101b00 */
[----:B------:R-:W-:Y:S02]  /*0380*/  R2UR UR6, R18 ;  /* 0x00000000120672ca */ /* 0x000fe400000e0000 */
[----:B------:R-:W-:Y:S01]  /*0390*/  R2UR UR7, R19 ;  /* 0x00000000130772ca */ /* 0x000fe200000e0000 */
[----:B------:R-:W3:Y:S04]  /*03a0*/  LD.E.64 R6, desc[UR4][R4.64+0x120] ;  /* 0x0001200404067980 */ /* 0x000ee8000c101b00 */
[----:B------:R-:W4:Y:S08]  /*03b0*/  LD.E.64 R10, desc[UR4][R4.64+0x108] ;  /* 0x00010804040a7980 */ /* 0x000f30000c101b00 */
[----:B--2---:R-:W3:Y:S01]  /*03c0*/  LD.E.64 R8, desc[UR6][R16.64+0x120] ;  /* 0x0001200610087980 */ /* 0x004ee2000c101b00 */
[----:B------:R-:W-:Y:S01]  /*03d0*/  BSSY.RECONVERGENT B0, `(.L_x_76) ;  /* 0x0000025000007945 */ /* 0x000fe20003800200 */
[----:B------:R-:W-:Y:S01]  /*03e0*/  VIADD R2, R2, 0xffffffff ;  /* 0xffffffff02027836 */ /* 0x000fe20000000000 */
[----:B---3--:R-:W-:-:S04]  /*03f0*/  ISETP.NE.U32.AND P0, PT, R6, R8, PT ;  /* 0x000000080600720c */ /* 0x008fc80003f05070 */
[----:B------:R-:W-:-:S13]  /*0400*/  ISETP.NE.AND.EX P0, PT, R7, R9, PT, P0 ;  /* 0x000000090700720c */ /* 0x000fda0003f05300 */
[----:B------:R-:W-:Y:S02]  /*0410*/  @P0 R2UR UR4, R18 ;  /* 0x00000000120402ca */ /* 0x000fe400000e0000 */
[----:B------:R-:W-:-:S13]  /*0420*/  @P0 R2UR UR5, R19 ;  /* 0x00000000130502ca */ /* 0x000fda00000e0000 */
[----:B------:R0:W-:Y:S01]  /*0430*/  @P0 ST.E.64 desc[UR4][R4.64+0x110], RZ ;  /* 0x000110ff04000985 */ /* 0x0001e2000c101b04 */
[----:B----4-:R-:W-:-:S04]  /*0440*/  ISETP.NE.U32.AND P0, PT, R10, RZ, PT ;  /* 0x000000ff0a00720c */ /* 0x010fc80003f05070 */
[----:B------:R-:W-:-:S13]  /*0450*/  ISETP.NE.AND.EX P0, PT, R11, RZ, PT, P0 ;  /* 0x000000ff0b00720c */ /* 0x000fda0003f05300 */
[----:B0-----:R-:W-:Y:S05]  /*0460*/  @!P0 BRA `(.L_x_77) ;  /* 0x00000000006c8947 */ /* 0x001fea0003800000 */
[C---:B------:R-:W-:Y:S02]  /*0470*/  R2UR UR4, R18.reuse ;  /* 0x00000000120472ca */ /* 0x040fe400000e0000 */
[C---:B------:R-:W-:Y:S02]  /*0480*/  R2UR UR5, R19.reuse ;  /* 0x00000000130572ca */ /* 0x040fe400000e0000 */
[----:B------:R-:W-:Y:S02]  /*0490*/  R2UR UR6, R18 ;  /* 0x00000000120672ca */ /* 0x000fe400000e0000 */
[----:B------:R-:W-:-:S09]  /*04a0*/  R2UR UR7, R19 ;  /* 0x00000000130772ca */ /* 0x000fd200000e0000 */
        /* <DEDUP_REMOVED lines=8> */
[----:B------:R-:W-:-:S07]  /*0530*/  IMAD.MOV.U32 R3, RZ, RZ, 0x1 ;  /* 0x00000001ff037424 */ /* 0x000fce00078e00ff */
.L_x_80:
        /* <DEDUP_REMOVED lines=10> */
.L_x_79:
[----:B------:R-:W-:Y:S05]  /*05e0*/  BSYNC.RECONVERGENT B1 ;  /* 0x0000000000017941 */ /* 0x000fea0003800200 */
.L_x_78:
[----:B------:R-:W-:Y:S02]  /*05f0*/  IMAD.IADD R2, R2, 0x1, R3 ;  /* 0x0000000102027824 */ /* 0x000fe400078e0203 */
[----:B------:R-:W-:Y:S02]  /*0600*/  IMAD.MOV.U32 R22, RZ, RZ, R10 ;  /* 0x000000ffff167224 */ /* 0x000fe400078e000a */
[----:B------:R-:W-:-:S07]  /*0610*/  IMAD.MOV.U32 R23, RZ, RZ, R11 ;  /* 0x000000ffff177224 */ /* 0x000fce00078e000b */
.L_x_77:
[----:B------:R-:W-:Y:S05]  /*0620*/  BSYNC.RECONVERGENT B0 ;  /* 0x0000000000007941 */ /* 0x000fea0003800200 */
.L_x_76:
[----:B------:R-:W-:-:S04]  /*0630*/  MOV R0, 0x40 ;  /* 0x0000004000007802 */ /* 0x000fc80000000f00 */
[----:B------:R0:W1:Y:S03]  /*0640*/  LDC.64 R6, c[0x4][R0] ;  /* 0x0100000000067b82 */ /* 0x0000660000000a00 */
[----:B------:R-:W-:-:S07]  /*0650*/  LEPC R20, `(.L_x_81) ;  /* 0x000000001014794e */ /* 0x000fce0000000000 */
[----:B01----:R-:W-:Y:S05]  /*0660*/  CALL.ABS.NOINC R6 ;  /* 0x0000000006007343 */ /* 0x003fea0003c00000 */
.L_x_81:
[----:B------:R-:W-:Y:S01]  /*0670*/  ISETP.NE.AND P0, PT, R2, RZ, PT ;  /* 0x000000ff0200720c */ /* 0x000fe20003f05270 */
[----:B------:R-:W-:Y:S02]  /*0680*/  IMAD.MOV.U32 R4, RZ, RZ, R16 ;  /* 0x000000ffff047224 */ /* 0x000fe400078e0010 */
[----:B------:R-:W-:-:S10]  /*0690*/  IMAD.MOV.U32 R5, RZ, RZ, R17 ;  /* 0x000000ffff057224 */ /* 0x000fd400078e0011 */
[----:B------:R-:W-:Y:S05]  /*06a0*/  @P0 BRA `(.L_x_82) ;  /* 0xfffffffc00080947 */ /* 0x000fea000383ffff */
[----:B------:R-:W-:-:S07]  /*06b0*/  IMAD.MOV.U32 R0, RZ, RZ, RZ ;  /* 0x000000ffff007224 */ /* 0x000fce00078e00ff */
.L_x_75:
[----:B------:R-:W-:Y:S05]  /*06c0*/  BSYNC.RECONVERGENT B6 ;  /* 0x0000000000067941 */ /* 0x000fea0003800200 */
.L_x_74:
[----:B------:R-:W-:-:S13]  /*06d0*/  ISETP.NE.AND P0, PT, R0, RZ, PT ;  /* 0x000000ff0000720c */ /* 0x000fda0003f05270 */
[----:B------:R-:W-:Y:S05]  /*06e0*/  @!P0 BRA `(.L_x_70) ;  /* 0x0000000000808947 */ /* 0x000fea0003800000 */
[----:B------:R-:W0:Y:S01]  /*06f0*/  LDC.64 R10, c[0x0][0x390] ;  /* 0x0000e400ff0a7b82 */ /* 0x000e220000000a00 */
[----:B------:R-:W-:Y:S02]  /*0700*/  IMAD.MOV.U32 R8, RZ, RZ, R4 ;  /* 0x000000ffff087224 */ /* 0x000fe400078e0004 */
[----:B------:R-:W-:Y:S02]  /*0710*/  IMAD.MOV.U32 R9, RZ, RZ, R5 ;  /* 0x000000ffff097224 */ /* 0x000fe400078e0005 */
[----:B------:R-:W-:-:S07]  /*0720*/  IMAD.MOV.U32 R13, RZ, RZ, RZ ;  /* 0x000000ffff0d7224 */ /* 0x000fce00078e00ff */
.L_x_85:
[----:B------:R-:W-:Y:S01]  /*0730*/  ISETP.NE.U32.AND P0, PT, R8, RZ, PT ;  /* 0x000000ff0800720c */ /* 0x000fe20003f05070 */
[----:B------:R-:W-:Y:S01]  /*0740*/  BSSY.RECONVERGENT B0, `(.L_x_83) ;  /* 0x0000011000007945 */ /* 0x000fe20003800200 */
[----:B------:R-:W-:Y:S02]  /*0750*/  CS2R R2, SRZ ;  /* 0x0000000000027805 */ /* 0x000fe4000001ff00 */
[----:B------:R-:W-:-:S13]  /*0760*/  ISETP.NE.AND.EX P0, PT, R9, RZ, PT, P0 ;  /* 0x000000ff0900720c */ /* 0x000fda0003f05300 */
[----:B------:R-:W-:Y:S05]  /*0770*/  @!P0 BRA `(.L_x_84) ;  /* 0x0000000000348947 */ /* 0x000fea0003800000 */
[----:B------:R-:W-:Y:S02]  /*0780*/  R2UR UR4, R18 ;  /* 0x00000000120472ca */ /* 0x000fe400000e0000 */
[----:B------:R-:W-:-:S13]  /*0790*/  R2UR UR5, R19 ;  /* 0x00000000130572ca */ /* 0x000fda00000e0000 */
[----:B------:R-:W2:Y:S01]  /*07a0*/  LD.E.64 R2, desc[UR4][R8.64+0x110] ;  /* 0x0001100408027980 */ /* 0x000ea2000c101b00 */
[----:B------:R-:W-:Y:S02]  /*07b0*/  R2UR UR6, R18 ;  /* 0x00000000120672ca */ /* 0x000fe400000e0000 */
[----:B------:R-:W-:Y:S01]  /*07c0*/  R2UR UR7, R19 ;  /* 0x00000000130772ca */ /* 0x000fe200000e0000 */
[----:B------:R-:W3:-:S12]  /*07d0*/  LD.E.64 R4, desc[UR4][R8.64+0x120] ;  /* 0x0001200408047980 */ /* 0x000ed8000c101b00 */
[----:B--2---:R-:W3:Y:S01]  /*07e0*/  LD.E.64 R6, desc[UR6][R2.64+0x120] ;  /* 0x0001200602067980 */ /* 0x004ee2000c101b00 */
[----:B------:R-:W-:Y:S01]  /*07f0*/  VIADD R0, R0, 0xffffffff ;  /* 0xffffffff00007836 */ /* 0x000fe20000000000 */
[----:B---3--:R-:W-:-:S04]  /*0800*/  ISETP.NE.U32.AND P0, PT, R4, R6, PT ;  /* 0x000000060400720c */ /* 0x008fc80003f05070 */
[----:B------:R-:W-:-:S13]  /*0810*/  ISETP.NE.AND.EX P0, PT, R5, R7, PT, P0 ;  /* 0x000000070500720c */ /* 0x000fda0003f05300 */
[----:B------:R-:W-:Y:S02]  /*0820*/  @P0 R2UR UR4, R18 ;  /* 0x00000000120402ca */ /* 0x000fe400000e0000 */
[----:B------:R-:W-:-:S13]  /*0830*/  @P0 R2UR UR5, R19 ;  /* 0x00000000130502ca */ /* 0x000fda00000e0000 */
[----:B------:R1:W-:Y:S02]  /*0840*/  @P0 ST.E.64 desc[UR4][R8.64+0x110], RZ ;  /* 0x000110ff08000985 */ /* 0x0003e4000c101b04 */
.L_x_84:
[----:B------:R-:W-:Y:S05]  /*0850*/  BSYNC.RECONVERGENT B0 ;  /* 0x0000000000007941 */ /* 0x000fea0003800200 */
.L_x_83:
[----:B------:R-:W-:Y:S01]  /*0860*/  R2UR UR4, R18 ;  /* 0x00000000120472ca */ /* 0x000fe200000e0000 */
[----:B0-----:R-:W-:Y:S01]  /*0870*/  IMAD.WIDE.U32 R4, R13, 0x8, R10 ;  /* 0x000000080d047825 */ /* 0x001fe200078e000a */
[----:B------:R-:W-:Y:S02]  /*0880*/  R2UR UR5, R19 ;  /* 0x00000000130572ca */ /* 0x000fe400000e0000 */
[----:B------:R-:W-:Y:S01]  /*0890*/  ISETP.NE.AND P0, PT, R0, RZ, PT ;  /* 0x000000ff0000720c */ /* 0x000fe20003f05270 */
[----:B------:R-:W-:-:S10]  /*08a0*/  VIADD R13, R13, 0x1 ;  /* 0x000000010d0d7836 */ /* 0x000fd40000000000 */
[----:B------:R1:W-:Y:S02]  /*08b0*/  STG.E.64 desc[UR4][R4.64], R8 ;  /* 0x0000000804007986 */ /* 0x0003e4000c101b04 */
[----:B-1----:R-:W-:Y:S02]  /*08c0*/  IMAD.MOV.U32 R8, RZ, RZ, R2 ;  /* 0x000000ffff087224 */ /* 0x002fe400078e0002 */
[----:B------:R-:W-:Y:S01]  /*08d0*/  IMAD.MOV.U32 R9, RZ, RZ, R3 ;  /* 0x000000ffff097224 */ /* 0x000fe200078e0003 */
[----:B------:R-:W-:Y:S06]  /*08e0*/  @P0 BRA `(.L_x_85) ;  /* 0xfffffffc00900947 */ /* 0x000fec000383ffff */
.L_x_70:
[----:B------:R-:W-:Y:S05]  /*08f0*/  WARPSYNC.ALL ;  /* 0x0000000000007948 */ /* 0x000fea0003800000 */
[----:B------:R-:W-:Y:S06]  /*0900*/  BAR.SYNC.DEFER_BLOCKING 0x0 ;  /* 0x0000000000007b1d */ /* 0x000fec0000010000 */
[----:B------:R-:W-:Y:S05]  /*0910*/  EXIT ;  /* 0x000000000000794d */ /* 0x000fea0003800000 */
.L_x_86:
        /* <DEDUP_REMOVED lines=14> */
.L_x_253:


//--------------------- .text.create_tree         --------------------------
	.section	.text.create_tree,"ax",@progbits
	.align	128
        .global         create_tree
        .type           create_tree,@function
        .size           create_tree,(.L_x_254 - create_tree)
        .other          create_tree,@"STO_CUDA_ENTRY STV_DEFAULT"
create_tree:
.text.create_tree:
[----:B------:R-:W0:Y:S01]  /*0000*/  LDC R1, c[0x0][0x37c] ;  /* 0x0000df00ff017b82 */ /* 0x000e220000000800 */
[----:B------:R-:W1:Y:S01]  /*0010*/  S2R R0, SR_TID.X ;  /* 0x0000000000007919 */ /* 0x000e620000002100 */
[----:B------:R-:W2:Y:S06]  /*0020*/  LDCU UR5, c[0x0][0x2fc] ;  /* 0x00005f80ff0577ac */ /* 0x000eac0008000800 */
[----:B------:R-:W1:Y:S01]  /*0030*/  S2UR UR6, SR_CTAID.X ;  /* 0x00000000000679c3 */ /* 0x000e620000002500 */
[----:B0-----:R-:W-:-:S07]  /*0040*/  VIADD R1, R1, 0xfffffff8 ;  /* 0xfffffff801017836 */ /* 0x001fce0000000000 */
[----:B------:R-:W-:Y:S08]  /*0050*/  BAR.SYNC.DEFER_BLOCKING 0x0 ;  /* 0x0000000000007b1d */ /* 0x000ff00000010000 */
[----:B------:R-:W1:Y:S01]  /*0060*/  LDC R23, c[0x0][0x360] ;  /* 0x0000d800ff177b82 */ /* 0x000e620000000800 */
[----:B------:R-:W0:Y:S01]  /*0070*/  LDCU UR7, c[0x0][0x380] ;  /* 0x00007000ff0777ac */ /* 0x000e220008000800 */
[----:B------:R-:W3:Y:S06]  /*0080*/  LDCU UR4, c[0x0][0x2f8] ;  /* 0x00005f00ff0477ac */ /* 0x000eec0008000800 */
[----:B------:R-:W4:Y:S01]  /*0090*/  LDC R2, c[0x0][0x390] ;  /* 0x0000e400ff027b82 */ /* 0x000f220000000800 */
[----:B---3--:R-:W-:Y:S01]  /*00a0*/  IADD3 R18, P1, PT, R1, UR4, RZ ;  /* 0x0000000401127c10 */ /* 0x008fe2000ff3e0ff */
[----:B-1----:R-:W-:Y:S01]  /*00b0*/  IMAD R23, R23, UR6, R0 ;  /* 0x0000000617177c24 */ /* 0x002fe2000f8e0200 */
[----:B----4-:R-:W-:-:S03]  /*00c0*/  ISETP.GE.AND P0, PT, R2, 0x1, PT ;  /* 0x000000010200780c */ /* 0x010fc60003f06270 */
[----:B--2---:R-:W-:Y:S01]  /*00d0*/  IMAD.X R2, RZ, RZ, UR5, P1 ;  /* 0x00000005ff027e24 */ /* 0x004fe200088e06ff */
[----:B0-----:R-:W-:-:S13]  /*00e0*/  ISETP.GE.OR P0, PT, R23, UR7, !P0 ;  /* 0x0000000717007c0c */ /* 0x001fda000c706670 */
[----:B------:R-:W-:Y:S05]  /*00f0*/  @P0 EXIT ;  /* 0x000000000000094d */ /* 0x000fea0003800000 */
[----:B------:R-:W0:Y:S01]  /*0100*/  LDCU UR4, c[0x0][0x380] ;  /* 0x00007000ff0477ac */ /* 0x000e220008000800 */
[----:B------:R-:W1:Y:S01]  /*0110*/  LDCU.64 UR6, c[0x0][0x388] ;  /* 0x00007100ff0677ac */ /* 0x000e620008000a00 */
[----:B------:R-:W2:Y:S01]  /*0120*/  LDCU.64 UR36, c[0x0][0x358] ;  /* 0x00006b00ff2477ac */ /* 0x000ea20008000a00 */
[----:B------:R-:W-:Y:S01]  /*0130*/  UMOV UR38, URZ ;  /* 0x000000ff00267c82 */ /* 0x000fe20008000000 */
[----:B0-----:R-:W-:Y:S02]  /*0140*/  IMAD.U32 R22, RZ, RZ, UR4 ;  /* 0x00000004ff167e24 */ /* 0x001fe4000f8e00ff */
[----:B-1----:R-:W-:Y:S02]  /*0150*/  IMAD.U32 R16, RZ, RZ, UR6 ;  /* 0x00000006ff107e24 */ /* 0x002fe4000f8e00ff */
[----:B--2---:R-:W-:-:S07]  /*0160*/  IMAD.U32 R17, RZ, RZ, UR7 ;  /* 0x00000007ff117e24 */ /* 0x004fce000f8e00ff */
.L_x_246:
[----:B01----:R-:W0:Y:S01]  /*0170*/  LDC R10, c[0x0][0x390] ;  /* 0x0000e400ff0a7b82 */ /* 0x003e220000000800 */
[----:B------:R-:W-:-:S06]  /*0180*/  UIADD3 UR38, UPT, UPT, UR38, 0x1, URZ ;  /* 0x0000000126267890 */ /* 0x000fcc000fffe0ff */
[----:B0-----:R-:W-:-:S04]  /*0190*/  ISETP.NE.AND P0, PT, R10, UR38, PT ;  /* 0x000000260a007c0c */ /* 0x001fc8000bf05270 */
[----:B------:R-:W-:-:S13]  /*01a0*/  ISETP.NE.OR P0, PT, R23, RZ, P0 ;  /* 0x000000ff1700720c */ /* 0x000fda0000705670 */
[----:B-----5:R-:W-:Y:S05]  /*01b0*/  @P0 BRA `(.L_x_87) ;  /* 0x00000084004c0947 */ /* 0x020fea0003800000 */
[----:B------:R-:W0:Y:S01]  /*01c0*/  LDCU UR4, c[0x0][0x2f8] ;  /* 0x00005f00ff0477ac */ /* 0x000e220008000800 */
[----:B------:R-:W-:Y:S01]  /*01d0*/  MOV R0, 0x38 ;  /* 0x0000003800007802 */ /* 0x000fe20000000f00 */
[----:B------:R1:W5:Y:S01]  /*01e0*/  LD.E R19, desc[UR36][R16.64+0x12c] ;  /* 0x00012c2410137980 */ /* 0x000362000c101900 */
[----:B------:R-:W-:Y:S02]  /*01f0*/  IMAD.MOV.U32 R6, RZ, RZ, R18 ;  /* 0x000000ffff067224 */ /* 0x000fe400078e0012 */
[----:B------:R1:W2:Y:S01]  /*0200*/  LDC.64 R8, c[0x4][R0] ;  /* 0x0100000000087b82 */ /* 0x0002a20000000a00 */
[----:B------:R-:W-:Y:S02]  /*0210*/  IMAD.MOV.U32 R7, RZ, RZ, R2 ;  /* 0x000000ffff077224 */ /* 0x000fe400078e0002 */
[----:B0-----:R-:W-:Y:S01]  /*0220*/  VIADD R3, R18, -UR4 ;  /* 0x8000000412037c36 */ /* 0x001fe20008000000 */
[----:B------:R-:W0:Y:S04]  /*0230*/  LDCU.64 UR4, c[0x4][URZ] ;  /* 0x01000000ff0477ac */ /* 0x000e280008000a00 */
[----:B------:R1:W-:Y:S01]  /*0240*/  STL [R3], R10 ;  /* 0x0000000a03007387 */ /* 0x0003e20000100800 */
[----:B0-----:R-:W-:-:S02]  /*0250*/  IMAD.U32 R4, RZ, RZ, UR4 ;  /* 0x00000004ff047e24 */ /* 0x001fc4000f8e00ff */
[----:B-1----:R-:W-:-:S07]  /*0260*/  IMAD.U32 R5, RZ, RZ, UR5 ;  /* 0x00000005ff057e24 */ /* 0x002fce000f8e00ff */
[----:B------:R-:W-:-:S07]  /*0270*/  LEPC R20, `(.L_x_88) ;  /* 0x000000001014794e */ /* 0x000fce0000000000 */
[----:B--2--5:R-:W-:Y:S05]  /*0280*/  CALL.ABS.NOINC R8 ;  /* 0x0000000008007343 */ /* 0x024fea0003c00000 */
.L_x_88:
[----:B------:R-:W-:Y:S01]  /*0290*/  PRMT R0, RZ, 0x7610, R0 ;  /* 0x00007610ff007816 */ /* 0x000fe20000000000 */
[----:B------:R-:W-:Y:S01]  /*02a0*/  IMAD.MOV.U32 R26, RZ, RZ, -0x40 ;  /* 0xffffffc0ff1a7424 */ /* 0x000fe200078e00ff */
[----:B------:R-:W-:Y:S01]  /*02b0*/  CS2R R24, SRZ ;  /* 0x0000000000187805 */ /* 0x000fe2000001ff00 */
[----:B------:R-:W-:Y:S02]  /*02c0*/  IMAD.MOV.U32 R34, RZ, RZ, R16 ;  /* 0x000000ffff227224 */ /* 0x000fe400078e0010 */
[----:B------:R-:W-:-:S07]  /*02d0*/  IMAD.MOV.U32 R35, RZ, RZ, R17 ;  /* 0x000000ffff237224 */ /* 0x000fce00078e0011 */
.L_x_236:
[----:B01----:R-:W-:-:S05]  /*02e0*/  IADD3 R4, P0, PT, R34, R25, RZ ;  /* 0x0000001922047210 */ /* 0x003fca0007f1e0ff */
[----:B------:R-:W-:-:S05]  /*02f0*/  IMAD.X R5, R35, 0x1, R24, P0 ;  /* 0x0000000123057824 */ /* 0x000fca00000e0618 */
[----:B------:R-:W2:Y:S01]  /*0300*/  LD.E R4, desc[UR36][R4.64] ;  /* 0x0000002404047980 */ /* 0x000ea2000c101900 */
[----:B------:R-:W-:Y:S01]  /*0310*/  IMAD.MOV.U32 R3, RZ, RZ, R26 ;  /* 0x000000ffff037224 */ /* 0x000fe200078e001a */
[----:B------:R-:W-:Y:S01]  /*0320*/  BSSY.RECONVERGENT B8, `(.L_x_89) ;  /* 0x0000838000087945 */ /* 0x000fe20003800200 */
[----:B------:R-:W-:-:S05]  /*0330*/  VIADD R26, R26, 0x1 ;  /* 0x000000011a1a7836 */ /* 0x000fca0000000000 */
[----:B------:R-:W-:-:S04]  /*0340*/  ISETP.NE.AND P1, PT, R26, RZ, PT ;  /* 0x000000ff1a00720c */ /* 0x000fc80003f25270 */
[----:B------:R-:W-:Y:S02]  /*0350*/  P2R R30, PR, RZ, 0x2 ;  /* 0x00000002ff1e7803 */ /* 0x000fe40000000000 */
[----:B--2---:R-:W-:-:S13]  /*0360*/  ISETP.NE.AND P0, PT, R4, RZ, PT ;  /* 0x000000ff0400720c */ /* 0x004fda0003f05270 */
[----:B------:R-:W-:Y:S05]  /*0370*/  @!P0 BRA `(.L_x_90) ;  /* 0x0000008000c88947 */ /* 0x000fea0003800000 */
[----:B------:R-:W2:Y:S01]  /*0380*/  LD.E.64 R4, desc[UR36][R34.64+0x120] ;  /* 0x0001202422047980 */ /* 0x000ea2000c101b00 */
[----:B------:R-:W-:Y:S01]  /*0390*/  VIADD R31, R3, 0x40 ;  /* 0x00000040031f7836 */ /* 0x000fe20000000000 */
[----:B------:R-:W-:Y:S01]  /*03a0*/  LOP3.LUT P1, RZ, R0, 0xff, RZ, 0xc0, !PT ;  /* 0x000000ff00ff7812 */ /* 0x000fe2000782c0ff */
[----:B------:R-:W0:Y:S03]  /*03b0*/  LDC R3, c[0x0][0x390] ;  /* 0x0000e400ff037b82 */ /* 0x000e260000000800 */
[----:B------:R-:W-:Y:S02]  /*03c0*/  LOP3.LUT R27, R31, 0x3f, RZ, 0xc0, !PT ;  /* 0x0000003f1f1b7812 */ /* 0x000fe400078ec0ff */
[----:B--2---:R-:W-:Y:S02]  /*03d0*/  SEL R6, R34, R4, !P1 ;  /* 0x0000000422067207 */ /* 0x004fe40004800000 */
[----:B------:R-:W-:-:S03]  /*03e0*/  SEL R7, R35, R5, !P1 ;  /* 0x0000000523077207 */ /* 0x000fc60004800000 */
[----:B------:R-:W-:-:S06]  /*03f0*/  IMAD.WIDE.U32 R6, R27, 0x4, R6 ;  /* 0x000000041b067825 */ /* 0x000fcc00078e0006 */
[----:B------:R-:W2:Y:S01]  /*0400*/  LD.E R6, desc[UR36][R6.64] ;  /* 0x0000002406067980 */ /* 0x000ea2000c101900 */
[----:B------:R-:W-:Y:S02]  /*0410*/  SHF.R.U32.HI R28, RZ, 0x3, R31 ;  /* 0x00000003ff1c7819 */ /* 0x000fe4000001161f */
[----:B------:R-:W-:Y:S02]  /*0420*/  LOP3.LUT R29, R31, 0x7, RZ, 0xc0, !PT ;  /* 0x000000071f1d7812 */ /* 0x000fe400078ec0ff */
[----:B0-----:R-:W-:Y:S02]  /*0430*/  LOP3.LUT R3, R3, 0x1, RZ, 0xc0, !PT ;  /* 0x0000000103037812 */ /* 0x001fe400078ec0ff */
[----:B--2---:R-:W-:-:S13]  /*0440*/  ISETP.NE.AND P0, PT, R6, 0x2, PT ;  /* 0x000000020600780c */ /* 0x004fda0003f05270 */
[----:B------:R-:W-:Y:S05]  /*0450*/  @!P0 BRA `(.L_x_91) ;  /* 0x0000004000588947 */ /* 0x000fea0003800000 */
[----:B------:R-:W-:-:S04]  /*0460*/  ISETP.NE.AND P0, PT, R3, RZ, PT ;  /* 0x000000ff0300720c */ /* 0x000fc80003f05270 */
[----:B------:R-:W-:-:S13]  /*0470*/  ISETP.NE.OR P0, PT, R6, 0x1, P0 ;  /* 0x000000010600780c */ /* 0x000fda0000705670 */
[----:B------:R-:W-:Y:S05]  /*0480*/  @P0 BRA `(.L_x_90) ;  /* 0x0000008000840947 */ /* 0x000fea0003800000 */
[----:B------:R-:W-:-:S04]  /*0490*/  ISETP.NE.U32.AND P0, PT, R4, RZ, PT ;  /* 0x000000ff0400720c */ /* 0x000fc80003f05070 */
[----:B------:R-:W-:-:S04]  /*04a0*/  ISETP.NE.AND.EX P0, PT, R5, RZ, PT, P0 ;  /* 0x000000ff0500720c */ /* 0x000fc80003f05300 */
[----:B------:R-:W-:Y:S02]  /*04b0*/  SEL R6, R34, R4, !P0 ;  /* 0x0000000422067207 */ /* 0x000fe40004000000 */
[----:B------:R-:W-:-:S03]  /*04c0*/  SEL R7, R35, R5, !P0 ;  /* 0x0000000523077207 */ /* 0x000fc60004000000 */
[----:B------:R-:W-:-:S06]  /*04d0*/  IMAD.WIDE.U32 R8, R27, 0x4, R6 ;  /* 0x000000041b087825 */ /* 0x000fcc00078e0006 */
[----:B------:R-:W2:Y:S01]  /*04e0*/  LD.E R9, desc[UR36][R8.64] ;  /* 0x0000002408097980 */ /* 0x000ea2000c101900 */
[----:B------:R-:W-:Y:S01]  /*04f0*/  BSSY.RECONVERGENT B0, `(.L_x_92) ;  /* 0x000000d000007945 */ /* 0x000fe20003800200 */
[----:B------:R-:W-:Y:S02]  /*0500*/  VIADD R32, R28, 0xffffffff ;  /* 0xffffffff1c207836 */ /* 0x000fe40000000000 */
[----:B------:R-:W-:Y:S01]  /*0510*/  VIADD R11, R29, 0xffffffff ;  /* 0xffffffff1d0b7836 */ /* 0x000fe20000000000 */
[----:B--2---:R-:W-:-:S13]  /*0520*/  ISETP.NE.AND P2, PT, R9, 0x1, PT ;  /* 0x000000010900780c */ /* 0x004fda0003f45270 */
[----:B------:R-:W-:Y:S05]  /*0530*/  @!P2 BRA `(.L_x_93) ;  /* 0x00000000001ca947 */ /* 0x000fea0003800000 */
[----:B------:R-:W-:Y:S01]  /*0540*/  ISETP.NE.AND P0, PT, R9, 0x16, PT ;  /* 0x000000160900780c */ /* 0x000fe20003f05270 */
[----:B------:R-:W-:-:S03]  /*0550*/  IMAD.MOV.U32 R3, RZ, RZ, 0x2 ;  /* 0x00000002ff037424 */ /* 0x000fc600078e00ff */
[----:B------:R-:W-:-:S13]  /*0560*/  ISETP.EQ.OR P0, PT, R9, 0x2, !P0 ;  /* 0x000000020900780c */ /* 0x000fda0004702670 */
[----:B------:R-:W-:Y:S05]  /*0570*/  @P0 BRA `(.L_x_94) ;  /* 0x0000000000100947 */ /* 0x000fea0003800000 */
[----:B------:R-:W-:-:S04]  /*0580*/  ISETP.NE.AND P0, PT, R9, 0xb, PT ;  /* 0x0000000b0900780c */ /* 0x000fc80003f05270 */
[----:B------:R-:W-:Y:S01]  /*0590*/  SEL R3, RZ, 0x1, P0 ;  /* 0x00000001ff037807 */ /* 0x000fe20000000000 */
[----:B------:R-:W-:Y:S08]  /*05a0*/  BRA `(.L_x_94) ;  /* 0x0000000000047947 */ /* 0x000ff00003800000 */
.L_x_93:
[----:B------:R-:W-:-:S07]  /*05b0*/  IMAD.MOV.U32 R3, RZ, RZ, 0x1 ;  /* 0x00000001ff037424 */ /* 0x000fce00078e00ff */
.L_x_94:
[----:B------:R-:W-:Y:S05]  /*05c0*/  BSYNC.RECONVERGENT B0 ;  /* 0x0000000000007941 */ /* 0x000fea0003800200 */
.L_x_92:
[----:B------:R-:W-:Y:S01]  /*05d0*/  VIMNMX.U32 R8, PT, PT, R32, R11, !PT ;  /* 0x0000000b20087248 */ /* 0x000fe20007fe0000 */
[----:B------:R-:W-:Y:S03]  /*05e0*/  BSSY.RECONVERGENT B7, `(.L_x_95) ;  /* 0x00000cc000077945 */ /* 0x000fe60003800200 */
[----:B------:R-:W-:-:S13]  /*05f0*/  ISETP.GT.U32.AND P0, PT, R8, 0x7, PT ;  /* 0x000000070800780c */ /* 0x000fda0003f04070 */
[----:B------:R-:W-:Y:S05]  /*0600*/  @P0 BRA `(.L_x_96) ;  /* 0x0000000c00240947 */ /* 0x000fea0003800000 */
[----:B------:R-:W-:Y:S04]  /*0610*/  BSSY.RECONVERGENT B0, `(.L_x_97) ;  /* 0x000000a000007945 */ /* 0x000fe80003800200 */
        /* <DEDUP_REMOVED lines=8> */
.L_x_98:
[----:B------:R-:W-:-:S07]  /*06a0*/  IMAD.MOV.U32 R8, RZ, RZ, 0x1 ;  /* 0x00000001ff087424 */ /* 0x000fce00078e00ff */
.L_x_99:
[----:B------:R-:W-:Y:S05]  /*06b0*/  BSYNC.RECONVERGENT B0 ;  /* 0x0000000000007941 */ /* 0x000fea0003800200 */
.L_x_97:
[----:B------:R-:W-:-:S04]  /*06c0*/  ISETP.NE.AND P0, PT, R8, R3, PT ;  /* 0x000000030800720c */ /* 0x000fc80003f05270 */
[----:B------:R-:W-:-:S13]  /*06d0*/  ISETP.EQ.OR P0, PT, R8, RZ, P0 ;  /* 0x000000ff0800720c */ /* 0x000fda0000702670 */
[----:B------:R-:W-:Y:S05]  /*06e0*/  @P0 BRA `(.L_x_96) ;  /* 0x0000000800ec0947 */ /* 0x000fea0003800000 */
[----:B------:R-:W-:-:S04]  /*06f0*/  IMAD R31, R32, 0x8, R29 ;  /* 0x00000008201f7824 */ /* 0x000fc800078e021d */
[----:B------:R-:W-:-:S04]  /*0700*/  VIADD R31, R31, 0xffffffff ;  /* 0xffffffff1f1f7836 */ /* 0x000fc80000000000 */
[----:B------:R-:W-:-:S06]  /*0710*/  IMAD.WIDE.U32 R6, R31, 0x4, R6 ;  /* 0x000000041f067825 */ /* 0x000fcc00078e0006 */
[----:B------:R-:W2:Y:S01]  /*0720*/  LD.E R6, desc[UR36][R6.64] ;  /* 0x0000002406067980 */ /* 0x000ea2000c101900 */
[----:B------:R-:W-:-:S04]  /*0730*/  ISETP.NE.AND P0, PT, R9, 0x16, PT ;  /* 0x000000160900780c */ /* 0x000fc80003f05270 */
[----:B------:R-:W-:-:S04]  /*0740*/  ISETP.EQ.AND P0, PT, R3, 0x2, P0 ;  /* 0x000000020300780c */ /* 0x000fc80000702270 */
[----:B--2---:R-:W-:-:S13]  /*0750*/  ISETP.NE.OR P0, PT, R6, RZ, P0 ;  /* 0x000000ff0600720c */ /* 0x004fda0000705670 */
[----:B------:R-:W-:Y:S05]  /*0760*/  @P0 BRA `(.L_x_96) ;  /* 0x0000000800cc0947 */ /* 0x000fea0003800000 */
[----:B------:R-:W-:Y:S04]  /*0770*/  BSSY.RECONVERGENT B6, `(.L_x_100) ;  /* 0x0000021000067945 */ /* 0x000fe80003800200 */
[----:B------:R-:W-:Y:S05]  /*0780*/  @P1 BRA `(.L_x_101) ;  /* 0x00000000003c1947 */ /* 0x000fea0003800000 */
[----:B------:R-:W-:Y:S01]  /*0790*/  MOV R6, 0x48 ;  /* 0x0000004800067802 */ /* 0x000fe20000000f00 */
[----:B------:R-:W-:Y:S02]  /*07a0*/  IMAD.MOV.U32 R4, RZ, RZ, 0x140 ;  /* 0x00000140ff047424 */ /* 0x000fe400078e00ff */
[----:B------:R-:W-:-:S03]  /*07b0*/  IMAD.MOV.U32 R5, RZ, RZ, RZ ;  /* 0x000000ffff057224 */ /* 0x000fc600078e00ff */
[----:B------:R-:W0:Y:S04]  /*07c0*/  LDC.64 R6, c[0x4][R6] ;  /* 0x0100000006067b82 */ /* 0x000e280000000a00 */
[----:B------:R-:W-:-:S07]  /*07d0*/  LEPC R20, `(.L_x_102) ;  /* 0x000000001014794e */ /* 0x000fce0000000000 */
[----:B0-----:R-:W-:Y:S05]  /*07e0*/  CALL.ABS.NOINC R6 ;  /* 0x0000000006007343 */ /* 0x001fea0003c00000 */
.L_x_102:
[----:B------:R-:W-:Y:S04]  /*07f0*/  ST.E.64 desc[UR36][R4.64+0x108], RZ ;  /* 0x000108ff04007985 */ /* 0x000fe8000c101b24 */
[----:B------:R-:W-:Y:S04]  /*0800*/  ST.E.64 desc[UR36][R4.64+0x110], RZ ;  /* 0x000110ff04007985 */ /* 0x000fe8000c101b24 */
[----:B------:R-:W-:Y:S04]  /*0810*/  ST.E.64 desc[UR36][R4.64+0x118], RZ ;  /* 0x000118ff04007985 */ /* 0x000fe8000c101b24 */
[----:B------:R-:W-:Y:S04]  /*0820*/  ST.E.64 desc[UR36][R34.64+0x108], R4 ;  /* 0x0001080422007985 */ /* 0x000fe8000c101b24 */
[----:B------:R0:W-:Y:S04]  /*0830*/  ST.E.64 desc[UR36][R4.64+0x120], R34 ;  /* 0x0001202204007985 */ /* 0x0001e8000c101b24 */
[----:B------:R-:W2:Y:S04]  /*0840*/  LD.E.64 R6, desc[UR36][R34.64+0x108] ;  /* 0x0001082422067980 */ /* 0x000ea8000c101b00 */
[----:B--2---:R1:W-:Y:S04]  /*0850*/  ST.E.64 desc[UR36][R6.64+0x118], RZ ;  /* 0x000118ff06007985 */ /* 0x0043e8000c101b24 */
[----:B0-----:R-:W5:Y:S01]  /*0860*/  LD.E.64 R34, desc[UR36][R34.64+0x108] ;  /* 0x0001082422227980 */ /* 0x001f62000c101b00 */
[----:B------:R-:W-:Y:S05]  /*0870*/  BRA `(.L_x_103) ;  /* 0x0000000000407947 */ /* 0x000fea0003800000 */
.L_x_101:
[----:B------:R-:W-:Y:S01]  /*0880*/  MOV R6, 0x48 ;  /* 0x0000004800067802 */ /* 0x000fe20000000f00 */
[----:B------:R-:W-:Y:S02]  /*0890*/  IMAD.MOV.U32 R4, RZ, RZ, 0x140 ;  /* 0x00000140ff047424 */ /* 0x000fe400078e00ff */
[----:B------:R-:W-:-:S03]  /*08a0*/  IMAD.MOV.U32 R5, RZ, RZ, RZ ;  /* 0x000000ffff057224 */ /* 0x000fc600078e00ff */
[----:B------:R-:W0:Y:S04]  /*08b0*/  LDC.64 R6, c[0x4][R6] ;  /* 0x0100000006067b82 */ /* 0x000e280000000a00 */
[----:B------:R-:W-:-:S07]  /*08c0*/  LEPC R20, `(.L_x_104) ;  /* 0x000000001014794e */ /* 0x000fce0000000000 */
[----:B0-----:R-:W-:Y:S05]  /*08d0*/  CALL.ABS.NOINC R6 ;  /* 0x0000000006007343 */ /* 0x001fea0003c00000 */
.L_x_104:
[----:B------:R-:W-:Y:S04]  /*08e0*/  ST.E.64 desc[UR36][R4.64+0x108], RZ ;  /* 0x000108ff04007985 */ /* 0x000fe8000c101b24 */
[----:B------:R-:W-:Y:S04]  /*08f0*/  ST.E.64 desc[UR36][R4.64+0x110], RZ ;  /* 0x000110ff04007985 */ /* 0x000fe8000c101b24 */
[----:B------:R-:W-:Y:S04]  /*0900*/  ST.E.64 desc[UR36][R4.64+0x118], RZ ;  /* 0x000118ff04007985 */ /* 0x000fe8000c101b24 */
[----:B------:R-:W-:Y:S04]  /*0910*/  ST.E.64 desc[UR36][R4.64+0x120], RZ ;  /* 0x000120ff04007985 */ /* 0x000fe8000c101b24 */
[----:B------:R-:W2:Y:S04]  /*0920*/  LD.E.64 R6, desc[UR36][R34.64+0x120] ;  /* 0x0001202422067980 */ /* 0x000ea8000c101b00 */
[----:B------:R-:W-:Y:S04]  /*0930*/  ST.E.64 desc[UR36][R34.64+0x110], R4 ;  /* 0x0001100422007985 */ /* 0x000fe8000c101b24 */
[----:B--2---:R-:W-:Y:S04]  /*0940*/  ST.E.64 desc[UR36][R4.64+0x120], R6 ;  /* 0x0001200604007985 */ /* 0x004fe8000c101b24 */
[----:B------:R-:W2:Y:S04]  /*0950*/  LD.E.64 R8, desc[UR36][R34.64+0x110] ;  /* 0x0001102422087980 */ /* 0x000ea8000c101b00 */
[----:B--2---:R0:W-:Y:S04]  /*0960*/  ST.E.64 desc[UR36][R8.64+0x118], R34 ;  /* 0x0001182208007985 */ /* 0x0041e8000c101b24 */
[----:B0-----:R-:W5:Y:S02]  /*0970*/  LD.E.64 R34, desc[UR36][R34.64+0x110] ;  /* 0x0001102422227980 */ /* 0x001f64000c101b00 */
.L_x_103:
[----:B------:R-:W-:Y:S05]  /*0980*/  BSYNC.RECONVERGENT B6 ;  /* 0x0000000000067941 */ /* 0x000fea0003800200 */
.L_x_100:
[----:B-----5:R-:W2:Y:S04]  /*0990*/  LD.E.64 R8, desc[UR36][R34.64+0x120] ;  /* 0x0001202422087980 */ /* 0x020ea8000c101b00 */
[----:B------:R-:W-:Y:S04]  /*09a0*/  ST.E desc[UR36][R34.64+0x100], RZ ;  /* 0x000100ff22007985 */ /* 0x000fe8000c101924 */
[----:B------:R-:W-:Y:S04]  /*09b0*/  ST.E.64 desc[UR36][R34.64+0x108], RZ ;  /* 0x000108ff22007985 */ /* 0x000fe8000c101b24 */
[----:B------:R-:W-:Y:S04]  /*09c0*/  ST.E.64 desc[UR36][R34.64+0x110], RZ ;  /* 0x000110ff22007985 */ /* 0x000fe8000c101b24 */
[----:B--2---:R-:W2:Y:S04]  /*09d0*/  LD.E R3, desc[UR36][R8.64] ;  /* 0x0000002408037980 */ /* 0x004ea8000c101900 */
[----:B--2---:R0:W-:Y:S04]  /*09e0*/  ST.E desc[UR36][R34.64], R3 ;  /* 0x0000000322007985 */ /* 0x0041e8000c101924 */
[----:B------:R-:W2:Y:S04]  /*09f0*/  LD.E R5, desc[UR36][R8.64+0x4] ;  /* 0x0000042408057980 */ /* 0x000ea8000c101900 */
[----:B--2---:R2:W-:Y:S04]  /*0a00*/  ST.E desc[UR36][R34.64+0x4], R5 ;  /* 0x0000040522007985 */ /* 0x0045e8000c101924 */
[----:B-1----:R-:W3:Y:S04]  /*0a10*/  LD.E R7, desc[UR36][R8.64+0x8] ;  /* 0x0000082408077980 */ /* 0x002ee8000c101900 */
[----:B---3--:R1:W-:Y:S04]  /*0a20*/  ST.E desc[UR36][R34.64+0x8], R7 ;  /* 0x0000080722007985 */ /* 0x0083e8000c101924 */
[----:B------:R-:W3:Y:S04]  /*0a30*/  LD.E R11, desc[UR36][R8.64+0xc] ;  /* 0x00000c24080b7980 */ /* 0x000ee8000c101900 */
[----:B---3--:R3:W-:Y:S04]  /*0a40*/  ST.E desc[UR36][R34.64+0xc], R11 ;  /* 0x00000c0b22007985 */ /* 0x0087e8000c101924 */
[----:B------:R-:W4:Y:S04]  /*0a50*/  LD.E R13, desc[UR36][R8.64+0x10] ;  /* 0x00001024080d7980 */ /* 0x000f28000c101900 */
[----:B----4-:R4:W-:Y:S04]  /*0a60*/  ST.E desc[UR36][R34.64+0x10], R13 ;  /* 0x0000100d22007985 */ /* 0x0109e8000c101924 */
[----:B------:R-:W2:Y:S04]  /*0a70*/  LD.E R15, desc[UR36][R8.64+0x14] ;  /* 0x00001424080f7980 */ /* 0x000ea8000c101900 */
[----:B--2---:R2:W-:Y:S04]  /*0a80*/  ST.E desc[UR36][R34.64+0x14], R15 ;  /* 0x0000140f22007985 */ /* 0x0045e8000c101924 */
[----:B0-----:R-:W3:Y:S04]  /*0a90*/  LD.E R3, desc[UR36][R8.64+0x18] ;  /* 0x0000182408037980 */ /* 0x001ee8000c101900 */
[----:B---3--:R0:W-:Y:S04]  /*0aa0*/  ST.E desc[UR36][R34.64+0x18], R3 ;  /* 0x0000180322007985 */ /* 0x0081e8000c101924 */
[----:B------:R-:W3:Y:S04]  /*0ab0*/  LD.E R5, desc[UR36][R8.64+0x1c] ;  /* 0x00001c2408057980 */ /* 0x000ee8000c101900 */
[----:B---3--:R3:W-:Y:S04]  /*0ac0*/  ST.E desc[UR36][R34.64+0x1c], R5 ;  /* 0x00001c0522007985 */ /* 0x0087e8000c101924 */
[----:B-1----:R-:W4:Y:S04]  /*0ad0*/  LD.E R7, desc[UR36][R8.64+0x20] ;  /* 0x0000202408077980 */ /* 0x002f28000c101900 */
[----:B----4-:R1:W-:Y:S04]  /*0ae0*/  ST.E desc[UR36][R34.64+0x20], R7 ;  /* 0x0000200722007985 */ /* 0x0103e8000c101924 */
[----:B------:R-:W4:Y:S04]  /*0af0*/  LD.E R11, desc[UR36][R8.64+0x24] ;  /* 0x00002424080b7980 */ /* 0x000f28000c101900 */
[----:B----4-:R4:W-:Y:S04]  /*0b00*/  ST.E desc[UR36][R34.64+0x24], R11 ;  /* 0x0000240b22007985 */ /* 0x0109e8000c101924 */
[----:B------:R-:W2:Y:S04]  /*0b10*/  LD.E R13, desc[UR36][R8.64+0x28] ;  /* 0x00002824080d7980 */ /* 0x000ea8000c101900 */
[----:B--2---:R2:W-:Y:S04]  /*0b20*/  ST.E desc[UR36][R34.64+0x28], R13 ;  /* 0x0000280d22007985 */ /* 0x0045e8000c101924 */
[----:B------:R-:W3:Y:S04]  /*0b30*/  LD.E R15, desc[UR36][R8.64+0x2c] ;  /* 0x00002c24080f7980 */ /* 0x000ee8000c101900 */
[----:B---3--:R3:W-:Y:S04]  /*0b40*/  ST.E desc[UR36][R34.64+0x2c], R15 ;  /* 0x00002c0f22007985 */ /* 0x0087e8000c101924 */
[----:B0-----:R-:W4:Y:S04]  /*0b50*/  LD.E R3, desc[UR36][R8.64+0x30] ;  /* 0x0000302408037980 */ /* 0x001f28000c101900 */
[----:B----4-:R0:W-:Y:S04]  /*0b60*/  ST.E desc[UR36][R34.64+0x30], R3 ;  /* 0x0000300322007985 */ /* 0x0101e8000c101924 */
[----:B------:R-:W4:Y:S04]  /*0b70*/  LD.E R5, desc[UR36][R8.64+0x34] ;  /* 0x0000342408057980 */ /* 0x000f28000c101900 */
[----:B----4-:R4:W-:Y:S04]  /*0b80*/  ST.E desc[UR36][R34.64+0x34], R5 ;  /* 0x0000340522007985 */ /* 0x0109e8000c101924 */
[----:B-1----:R-:W2:Y:S04]  /*0b90*/  LD.E R7, desc[UR36][R8.64+0x38] ;  /* 0x0000382408077980 */ /* 0x002ea8000c101900 */
[----:B--2---:R1:W-:Y:S04]  /*0ba0*/  ST.E desc[UR36][R34.64+0x38], R7 ;  /* 0x0000380722007985 */ /* 0x0043e8000c101924 */
[----:B------:R-:W2:Y:S04]  /*0bb0*/  LD.E R11, desc[UR36][R8.64+0x3c] ;  /* 0x00003c24080b7980 */ /* 0x000ea8000c101900 */
[----:B--2---:R2:W-:Y:S04]  /*0bc0*/  ST.E desc[UR36][R34.64+0x3c], R11 ;  /* 0x00003c0b22007985 */ /* 0x0045e8000c101924 */
[----:B------:R-:W3:Y:S04]  /*0bd0*/  LD.E R13, desc[UR36][R8.64+0x40] ;  /* 0x00004024080d7980 */ /* 0x000ee8000c101900 */
[----:B---3--:R3:W-:Y:S04]  /*0be0*/  ST.E desc[UR36][R34.64+0x40], R13 ;  /* 0x0000400d22007985 */ /* 0x0087e8000c101924 */
[----:B------:R-:W4:Y:S04]  /*0bf0*/  LD.E R15, desc[UR36][R8.64+0x44] ;  /* 0x00004424080f7980 */ /* 0x000f28000c101900 */
[----:B----4-:R4:W-:Y:S04]  /*0c00*/  ST.E desc[UR36][R34.64+0x44], R15 ;  /* 0x0000440f22007985 */ /* 0x0109e8000c101924 */
[----:B0-----:R-:W2:Y:S04]  /*0c10*/  LD.E R3, desc[UR36][R8.64+0x48] ;  /* 0x0000482408037980 */ /* 0x001ea8000c101900 */
        /* <DEDUP_REMOVED lines=78> */
[----:B---3--:R-:W-:Y:S04]  /*1100*/  ST.E desc[UR36][R34.64+0xe4], R11 ;  /* 0x0000e40b22007985 */ /* 0x008fe8000c101924 */
[----:B------:R-:W3:Y:S04]  /*1110*/  LD.E R13, desc[UR36][R8.64+0xe8] ;  /* 0x0000e824080d7980 */ /* 0x000ee8000c101900 */
[----:B---3--:R3:W-:Y:S04]  /*1120*/  ST.E desc[UR36][R34.64+0xe8], R13 ;  /* 0x0000e80d22007985 */ /* 0x0087e8000c101924 */
[----:B----4-:R-:W4:Y:S04]  /*1130*/  LD.E R15, desc[UR36][R8.64+0xec] ;  /* 0x0000ec24080f7980 */ /* 0x010f28000c101900 */
[----:B----4-:R4:W-:Y:S04]  /*1140*/  ST.E desc[UR36][R34.64+0xec], R15 ;  /* 0x0000ec0f22007985 */ /* 0x0109e8000c101924 */
[----:B0-----:R-:W2:Y:S04]  /*1150*/  LD.E R3, desc[UR36][R8.64+0xf0] ;  /* 0x0000f02408037980 */ /* 0x001ea8000c101900 */
[----:B--2---:R0:W-:Y:S04]  /*1160*/  ST.E desc[UR36][R34.64+0xf0], R3 ;  /* 0x0000f00322007985 */ /* 0x0041e8000c101924 */
[----:B------:R-:W2:Y:S04]  /*1170*/  LD.E R5, desc[UR36][R8.64+0xf4] ;  /* 0x0000f42408057980 */ /* 0x000ea8000c101900 */
[----:B--2---:R2:W-:Y:S04]  /*1180*/  ST.E desc[UR36][R34.64+0xf4], R5 ;  /* 0x0000f40522007985 */ /* 0x0045e8000c101924 */
[----:B------:R-:W3:Y:S04]  /*1190*/  LD.E R21, desc[UR36][R8.64+0xf8] ;  /* 0x0000f82408157980 */ /* 0x000ee8000c101900 */
[----:B---3--:R-:W-:Y:S04]  /*11a0*/  ST.E desc[UR36][R34.64+0xf8], R21 ;  /* 0x0000f81522007985 */ /* 0x008fe8000c101924 */
[----:B------:R-:W3:Y:S04]  /*11b0*/  LD.E R33, desc[UR36][R8.64+0xfc] ;  /* 0x0000fc2408217980 */ /* 0x000ee8000c101900 */
[----:B---3--:R-:W-:Y:S04]  /*11c0*/  ST.E desc[UR36][R34.64+0xfc], R33 ;  /* 0x0000fc2122007985 */ /* 0x008fe8000c101924 */
[----:B------:R-:W3:Y:S01]  /*11d0*/  LD.E R0, desc[UR36][R8.64+0x100] ;  /* 0x0001002408007980 */ /* 0x000ee2000c101900 */
[----:B-1----:R-:W-:-:S04]  /*11e0*/  IMAD.WIDE.U32 R6, R27, 0x4, R34 ;  /* 0x000000041b067825 */ /* 0x002fc800078e0022 */
[----:B---3--:R-:W-:-:S05]  /*11f0*/  VIADD R13, R0, 0x1 ;  /* 0x00000001000d7836 */ /* 0x008fca0000000000 */
[----:B------:R-:W-:Y:S04]  /*1200*/  ST.E desc[UR36][R8.64+0x100], R13 ;  /* 0x0001000d08007985 */ /* 0x000fe8000c101924 */
[----:B------:R1:W-:Y:S04]  /*1210*/  ST.E desc[UR36][R34.64+0x12c], R19 ;  /* 0x00012c1322007985 */ /* 0x0003e8000c101924 */
[----:B----4-:R-:W3:Y:S01]  /*1220*/  LD.E R15, desc[UR36][R6.64] ;  /* 0x00000024060f7980 */ /* 0x010ee2000c101900 */
[----:B------:R-:W-:-:S04]  /*1230*/  IMAD.WIDE.U32 R10, R31, 0x4, R34 ;  /* 0x000000041f0a7825 */ /* 0x000fc800078e0022 */
[----:B0-----:R-:W-:Y:S01]  /*1240*/  VIADD R3, R19, 0x1 ;  /* 0x0000000113037836 */ /* 0x001fe20000000000 */
[----:B---3--:R0:W-:Y:S04]  /*1250*/  ST.E desc[UR36][R10.64], R15 ;  /* 0x0000000f0a007985 */ /* 0x0081e8000c101924 */
[----:B------:R0:W-:Y:S04]  /*1260*/  ST.E desc[UR36][R6.64], RZ ;  /* 0x000000ff06007985 */ /* 0x0001e8000c101924 */
[----:B--2---:R0:W5:Y:S01]  /*1270*/  LD.E.64 R4, desc[UR36][R34.64+0x120] ;  /* 0x0001202422047980 */ /* 0x004162000c101b00 */
[----:B------:R-:W-:-:S02]  /*1280*/  IMAD.MOV.U32 R0, RZ, RZ, 0x1 ;  /* 0x00000001ff007424 */ /* 0x000fc400078e00ff */
[----:B-1----:R-:W-:-:S07]  /*1290*/  IMAD.MOV.U32 R19, RZ, RZ, R3 ;  /* 0x000000ffff137224 */ /* 0x002fce00078e0003 */
.L_x_96:
[----:B------:R-:W-:Y:S05]  /*12a0*/  BSYNC.RECONVERGENT B7 ;  /* 0x0000000000077941 */ /* 0x000fea0003800200 */
.L_x_95:
[----:B-----5:R-:W-:-:S04]  /*12b0*/  ISETP.NE.U32.AND P0, PT, R4, RZ, PT ;  /* 0x000000ff0400720c */ /* 0x020fc80003f05070 */
[----:B------:R-:W-:-:S04]  /*12c0*/  ISETP.NE.AND.EX P0, PT, R5, RZ, PT, P0 ;  /* 0x000000ff0500720c */ /* 0x000fc80003f05300 */
[----:B0-----:R-:W-:Y:S02]  /*12d0*/  SEL R6, R34, R4, !P0 ;  /* 0x0000000422067207 */ /* 0x001fe40004000000 */
[----:B------:R-:W-:-:S03]  /*12e0*/  SEL R7, R35, R5, !P0 ;  /* 0x0000000523077207 */ /* 0x000fc60004000000 */
[----:B------:R-:W-:-:S06]  /*12f0*/  IMAD.WIDE.U32 R8, R27, 0x4, R6 ;  /* 0x000000041b087825 */ /* 0x000fcc00078e0006 */
[----:B------:R-:W2:Y:S01]  /*1300*/  LD.E R9, desc[UR36][R8.64] ;  /* 0x0000002408097980 */ /* 0x000ea2000c101900 */
[----:B------:R-:W-:Y:S01]  /*1310*/  BSSY.RECONVERGENT B0, `(.L_x_105) ;  /* 0x000000b000007945 */ /* 0x000fe20003800200 */
        /* <DEDUP_REMOVED lines=9> */
.L_x_106:
[----:B------:R-:W-:-:S07]  /*13b0*/  IMAD.MOV.U32 R3, RZ, RZ, 0x1 ;  /* 0x00000001ff037424 */ /* 0x000fce00078e00ff */
.L_x_107:
[----:B------:R-:W-:Y:S05]  /*13c0*/  BSYNC.RECONVERGENT B0 ;  /* 0x0000000000007941 */ /* 0x000fea0003800200 */
.L_x_105:
[----:B------:R-:W-:Y:S01]  /*13d0*/  ISETP.GT.U32.AND P0, PT, R32, 0x7, PT ;  /* 0x000000072000780c */ /* 0x000fe20003f04070 */
[----:B------:R-:W-:Y:S03]  /*13e0*/  BSSY.RECONVERGENT B7, `(.L_x_108) ;  /* 0x00000cc000077945 */ /* 0x000fe60003800200 */
[----:B------:R-:W-:-:S13]  /*13f0*/  ISETP.EQ.OR P0, PT, R29, 0x7, P0 ;  /* 0x000000071d00780c */ /* 0x000fda0000702670 */
        /* <DEDUP_REMOVED lines=10> */
.L_x_111:
[----:B------:R-:W-:-:S07]  /*14a0*/  IMAD.MOV.U32 R8, RZ, RZ, 0x1 ;  /* 0x00000001ff087424 */ /* 0x000fce00078e00ff */
.L_x_112:
[----:B------:R-:W-:Y:S05]  /*14b0*/  BSYNC.RECONVERGENT B0 ;  /* 0x0000000000007941 */ /* 0x000fea0003800200 */
.L_x_110:
[----:B------:R-:W-:-:S04]  /*14c0*/  ISETP.NE.AND P0, PT, R8, R3, PT ;  /* 0x000000030800720c */ /* 0x000fc80003f05270 */
[----:B------:R-:W-:-:S13]  /*14d0*/  ISETP.EQ.OR P0, PT, R8, RZ, P0 ;  /* 0x000000ff0800720c */ /* 0x000fda0000702670 */
[----:B------:R-:W-:Y:S05]  /*14e0*/  @P0 BRA `(.L_x_109) ;  /* 0x0000000800ec0947 */ /* 0x000fea0003800000 */
[----:B------:R-:W-:-:S04]  /*14f0*/  IMAD R31, R32, 0x8, R29 ;  /* 0x00000008201f7824 */ /* 0x000fc800078e021d */
[----:B------:R-:W-:-:S06]  /*1500*/  IMAD.WIDE.U32 R6, R31, 0x4, R6 ;  /* 0x000000041f067825 */ /* 0x000fcc00078e0006 */
[----:B------:R-:W2:Y:S01]  /*1510*/  LD.E R6, desc[UR36][R6.64+0x4] ;  /* 0x0000042406067980 */ /* 0x000ea2000c101900 */
[----:B------:R-:W-:-:S04]  /*1520*/  ISETP.NE.AND P0, PT, R9, 0x16, PT ;  /* 0x000000160900780c */ /* 0x000fc80003f05270 */
[----:B------:R-:W-:-:S04]  /*1530*/  ISETP.EQ.AND P0, PT, R3, 0x2, P0 ;  /* 0x000000020300780c */ /* 0x000fc80000702270 */
[----:B--2---:R-:W-:-:S13]  /*1540*/  ISETP.NE.OR P0, PT, R6, RZ, P0 ;  /* 0x000000ff0600720c */ /* 0x004fda0000705670 */
[----:B------:R-:W-:Y:S05]  /*1550*/  @P0 BRA `(.L_x_109) ;  /* 0x0000000800d00947 */ /* 0x000fea0003800000 */
[----:B------:R-:W-:Y:S01]  /*1560*/  LOP3.LUT P0, RZ, R0, 0xff, RZ, 0xc0, !PT ;  /* 0x000000ff00ff7812 */ /* 0x000fe2000780c0ff */
[----:B------:R-:W-:-:S12]  /*1570*/  BSSY.RECONVERGENT B6, `(.L_x_113) ;  /* 0x0000021000067945 */ /* 0x000fd80003800200 */
[----:B------:R-:W-:Y:S05]  /*1580*/  @P0 BRA `(.L_x_114) ;  /* 0x00000000003c0947 */ /* 0x000fea0003800000 */
[----:B------:R-:W-:Y:S01]  /*1590*/  MOV R6, 0x48 ;  /* 0x0000004800067802 */ /* 0x000fe20000000f00 */
[----:B------:R-:W-:Y:S02]  /*15a0*/  IMAD.MOV.U32 R4, RZ, RZ, 0x140 ;  /* 0x00000140ff047424 */ /* 0x000fe400078e00ff */
[----:B------:R-:W-:-:S03]  /*15b0*/  IMAD.MOV.U32 R5, RZ, RZ, RZ ;  /* 0x000000ffff057224 */ /* 0x000fc600078e00ff */
[----:B------:R-:W0:Y:S04]  /*15c0*/  LDC.64 R6, c[0x4][R6] ;  /* 0x0100000006067b82 */ /* 0x000e280000000a00 */
[----:B------:R-:W-:-:S07]  /*15d0*/  LEPC R20, `(.L_x_115) ;  /* 0x000000001014794e */ /* 0x000fce0000000000 */
[----:B0-----:R-:W-:Y:S05]  /*15e0*/  CALL.ABS.NOINC R6 ;  /* 0x0000000006007343 */ /* 0x001fea0003c00000 */
.L_x_115:
        /* <DEDUP_REMOVED lines=9> */
.L_x_114:
[----:B------:R-:W-:Y:S01]  /*1680*/  MOV R6, 0x48 ;  /* 0x0000004800067802 */ /* 0x000fe20000000f00 */
[----:B------:R-:W-:Y:S02]  /*1690*/  IMAD.MOV.U32 R4, RZ, RZ, 0x140 ;  /* 0x00000140ff047424 */ /* 0x000fe400078e00ff */
[----:B------:R-:W-:-:S03]  /*16a0*/  IMAD.MOV.U32 R5, RZ, RZ, RZ ;  /* 0x000000ffff057224 */ /* 0x000fc600078e00ff */
[----:B------:R-:W0:Y:S04]  /*16b0*/  LDC.64 R6, c[0x4][R6] ;  /* 0x0100000006067b82 */ /* 0x000e280000000a00 */
[----:B------:R-:W-:-:S07]  /*16c0*/  LEPC R20, `(.L_x_117) ;  /* 0x000000001014794e */ /* 0x000fce0000000000 */
[----:B0-----:R-:W-:Y:S05]  /*16d0*/  CALL.ABS.NOINC R6 ;  /* 0x0000000006007343 */ /* 0x001fea0003c00000 */
.L_x_117:
        /* <DEDUP_REMOVED lines=10> */
.L_x_116:
[----:B------:R-:W-:Y:S05]  /*1780*/  BSYNC.RECONVERGENT B6 ;  /* 0x0000000000067941 */ /* 0x000fea0003800200 */
.L_x_113:
        /* <DEDUP_REMOVED lines=123> */
[----:B----4-:R-:W-:Y:S04]  /*1f40*/  ST.E desc[UR36][R34.64+0xec], R15 ;  /* 0x0000ec0f22007985 */ /* 0x010fe8000c101924 */
[----:B0-----:R-:W4:Y:S04]  /*1f50*/  LD.E R3, desc[UR36][R8.64+0xf0] ;  /* 0x0000f02408037980 */ /* 0x001f28000c101900 */
[----:B----4-:R0:W-:Y:S04]  /*1f60*/  ST.E desc[UR36][R34.64+0xf0], R3 ;  /* 0x0000f00322007985 */ /* 0x0101e8000c101924 */
[----:B--2---:R-:W2:Y:S04]  /*1f70*/  LD.E R5, desc[UR36][R8.64+0xf4] ;  /* 0x0000f42408057980 */ /* 0x004ea8000c101900 */
[----:B--2---:R2:W-:Y:S04]  /*1f80*/  ST.E desc[UR36][R34.64+0xf4], R5 ;  /* 0x0000f40522007985 */ /* 0x0045e8000c101924 */
[----:B------:R-:W4:Y:S04]  /*1f90*/  LD.E R21, desc[UR36][R8.64+0xf8] ;  /* 0x0000f82408157980 */ /* 0x000f28000c101900 */
[----:B----4-:R-:W-:Y:S04]  /*1fa0*/  ST.E desc[UR36][R34.64+0xf8], R21 ;  /* 0x0000f81522007985 */ /* 0x010fe8000c101924 */
[----:B------:R-:W4:Y:S04]  /*1fb0*/  LD.E R33, desc[UR36][R8.64+0xfc] ;  /* 0x0000fc2408217980 */ /* 0x000f28000c101900 */
[----:B----4-:R-:W-:Y:S04]  /*1fc0*/  ST.E desc[UR36][R34.64+0xfc], R33 ;  /* 0x0000fc2122007985 */ /* 0x010fe8000c101924 */
[----:B------:R-:W3:Y:S01]  /*1fd0*/  LD.E R0, desc[UR36][R8.64+0x100] ;  /* 0x0001002408007980 */ /* 0x000ee2000c101900 */
[----:B-1----:R-:W-:-:S04]  /*1fe0*/  IMAD.WIDE.U32 R6, R27, 0x4, R34 ;  /* 0x000000041b067825 */ /* 0x002fc800078e0022 */
[----:B---3--:R-:W-:-:S05]  /*1ff0*/  VIADD R13, R0, 0x1 ;  /* 0x00000001000d7836 */ /* 0x008fca0000000000 */
[----:B------:R-:W-:Y:S04]  /*2000*/  ST.E desc[UR36][R8.64+0x100], R13 ;  /* 0x0001000d08007985 */ /* 0x000fe8000c101924 */
[----:B------:R1:W-:Y:S04]  /*2010*/  ST.E desc[UR36][R34.64+0x12c], R19 ;  /* 0x00012c1322007985 */ /* 0x0003e8000c101924 */
[----:B0-----:R-:W3:Y:S01]  /*2020*/  LD.E R3, desc[UR36][R6.64] ;  /* 0x0000002406037980 */ /* 0x001ee2000c101900 */
[----:B------:R-:W-:-:S04]  /*2030*/  IMAD.WIDE.U32 R10, R31, 0x4, R34 ;  /* 0x000000041f0a7825 */ /* 0x000fc800078e0022 */
[----:B------:R-:W-:Y:S01]  /*2040*/  VIADD R12, R19, 0x1 ;  /* 0x00000001130c7836 */ /* 0x000fe20000000000 */
[----:B---3--:R0:W-:Y:S04]  /*2050*/  ST.E desc[UR36][R10.64+0x4], R3 ;  /* 0x000004030a007985 */ /* 0x0081e8000c101924 */
[----:B------:R0:W-:Y:S04]  /*2060*/  ST.E desc[UR36][R6.64], RZ ;  /* 0x000000ff06007985 */ /* 0x0001e8000c101924 */
[----:B--2---:R0:W5:Y:S01]  /*2070*/  LD.E.64 R4, desc[UR36][R34.64+0x120] ;  /* 0x0001202422047980 */ /* 0x004162000c101b00 */
[----:B------:R-:W-:-:S02]  /*2080*/  IMAD.MOV.U32 R0, RZ, RZ, 0x1 ;  /* 0x00000001ff007424 */ /* 0x000fc400078e00ff */
[----:B-1----:R-:W-:-:S07]  /*2090*/  IMAD.MOV.U32 R19, RZ, RZ, R12 ;  /* 0x000000ffff137224 */ /* 0x002fce00078e000c */
.L_x_109:
[----:B------:R-:W-:Y:S05]  /*20a0*/  BSYNC.RECONVERGENT B7 ;  /* 0x0000000000077941 */ /* 0x000fea0003800200 */
.L_x_108:
[----:B-----5:R-:W-:-:S04]  /*20b0*/  ISETP.NE.U32.AND P0, PT, R4, RZ, PT ;  /* 0x000000ff0400720c */ /* 0x020fc80003f05070 */
[----:B------:R-:W-:-:S04]  /*20c0*/  ISETP.NE.AND.EX P0, PT, R5, RZ, PT, P0 ;  /* 0x000000ff0500720c */ /* 0x000fc80003f05300 */
[----:B0-----:R-:W-:Y:S02]  /*20d0*/  SEL R6, R34, R4, !P0 ;  /* 0x0000000422067207 */ /* 0x001fe40004000000 */
[----:B------:R-:W-:-:S03]  /*20e0*/  SEL R7, R35, R5, !P0 ;  /* 0x0000000523077207 */ /* 0x000fc60004000000 */
[----:B------:R-:W-:-:S05]  /*20f0*/  IMAD.WIDE.U32 R8, R27, 0x4, R6 ;  /* 0x000000041b087825 */ /* 0x000fca00078e0006 */
        /* <DEDUP_REMOVED lines=13> */
.L_x_119:
[----:B------:R-:W-:-:S07]  /*21d0*/  IMAD.MOV.U32 R8, RZ, RZ, 0x1 ;  /* 0x00000001ff087424 */ /* 0x000fce00078e00ff */
.L_x_120:
[----:B------:R-:W-:Y:S05]  /*21e0*/  BSYNC.RECONVERGENT B0 ;  /* 0x0000000000007941 */ /* 0x000fea0003800200 */
.L_x_118:
        /* <DEDUP_REMOVED lines=13> */
.L_x_124:
[----:B------:R-:W-:-:S07]  /*22c0*/  IMAD.MOV.U32 R9, RZ, RZ, 0x1 ;  /* 0x00000001ff097424 */ /* 0x000fce00078e00ff */
.L_x_125:
[----:B------:R-:W-:Y:S05]  /*22d0*/  BSYNC.RECONVERGENT B0 ;  /* 0x0000000000007941 */ /* 0x000fea0003800200 */
.L_x_123:
[----:B------:R-:W-:-:S04]  /*22e0*/  ISETP.NE.AND P0, PT, R9, R8, PT ;  /* 0x000000080900720c */ /* 0x000fc80003f05270 */
[----:B------:R-:W-:-:S13]  /*22f0*/  ISETP.EQ.OR P0, PT, R9, RZ, P0 ;  /* 0x000000ff0900720c */ /* 0x000fda0000702670 */
[----:B------:R-:W-:Y:S05]  /*2300*/  @P0 BRA `(.L_x_122) ;  /* 0x0000001000100947 */ /* 0x000fea0003800000 */
[----:B------:R-:W-:Y:S01]  /*2310*/  IMAD R33, R31, 0x8, R29 ;  /* 0x000000081f217824 */ /* 0x000fe200078e021d */
[----:B------:R-:W-:-:S03]  /*2320*/  ISETP.NE.AND P0, PT, R3, 0x16, PT ;  /* 0x000000160300780c */ /* 0x000fc60003f05270 */
[----:B------:R-:W-:Y:S01]  /*2330*/  VIADD R33, R33, 0xfffffffe ;  /* 0xfffffffe21217836 */ /* 0x000fe20000000000 */
[----:B------:R-:W-:-:S03]  /*2340*/  ISETP.EQ.AND P0, PT, R8, 0x2, P0 ;  /* 0x000000020800780c */ /* 0x000fc60000702270 */
[----:B------:R-:W-:-:S06]  /*2350*/  IMAD.WIDE.U32 R8, R33, 0x4, R6 ;  /* 0x0000000421087825 */ /* 0x000fcc00078e0006 */
[----:B------:R-:W2:Y:S02]  /*2360*/  LD.E R8, desc[UR36][R8.64] ;  /* 0x0000002408087980 */ /* 0x000ea4000c101900 */
[----:B--2---:R-:W-:-:S13]  /*2370*/  ISETP.NE.OR P0, PT, R8, RZ, P0 ;  /* 0x000000ff0800720c */ /* 0x004fda0000705670 */
[----:B------:R-:W-:Y:S05]  /*2380*/  @P0 BRA `(.L_x_122) ;  /* 0x0000000c00f00947 */ /* 0x000fea0003800000 */
[C---:B------:R-:W-:Y:S01]  /*2390*/  ISETP.NE.AND P0, PT, R3.reuse, 0x16, PT ;  /* 0x000000160300780c */ /* 0x040fe20003f05270 */
[----:B------:R-:W-:Y:S01]  /*23a0*/  BSSY.RELIABLE B0, `(.L_x_126) ;  /* 0x0000040000007945 */ /* 0x000fe20003800100 */
[----:B------:R-:W-:-:S13]  /*23b0*/  ISETP.NE.AND P2, PT, R3, 0xb, PT ;  /* 0x0000000b0300780c */ /* 0x000fda0003f45270 */
[----:B------:R-:W-:Y:S05]  /*23c0*/  @P0 BRA P2, `(.L_x_127) ;  /* 0x0000000000840947 */ /* 0x000fea0001000000 */
[----:B------:R-:W-:-:S05]  /*23d0*/  IMAD.SHL.U32 R8, R32, 0x8, RZ ;  /* 0x0000000820087824 */ /* 0x000fca00078e00ff */
[----:B------:R-:W-:Y:S02]  /*23e0*/  LOP3.LUT R11, R8, R29, RZ, 0xfc, !PT ;  /* 0x0000001d080b7212 */ /* 0x000fe400078efcff */
[----:B------:R-:W-:Y:S02]  /*23f0*/  SHF.R.S32.HI R9, RZ, 0x1f, R8 ;  /* 0x0000001fff097819 */ /* 0x000fe40000011408 */
[----:B------:R-:W-:-:S04]  /*2400*/  LEA R8, P2, R11, R6, 0x2 ;  /* 0x000000060b087211 */ /* 0x000fc800078410ff */
[----:B------:R-:W-:-:S05]  /*2410*/  LEA.HI.X R9, R11, R7, R9, 0x2, P2 ;  /* 0x000000070b097211 */ /* 0x000fca00010f1409 */
[----:B------:R-:W2:Y:S01]  /*2420*/  LD.E R8, desc[UR36][R8.64+-0x4] ;  /* 0xfffffc2408087980 */ /* 0x000ea2000c101900 */
[----:B------:R-:W-:Y:S01]  /*2430*/  BSSY.RELIABLE B1, `(.L_x_128) ;  /* 0x0000018000017945 */ /* 0x000fe20003800100 */
[----:B------:R-:W-:Y:S01]  /*2440*/  IMAD.MOV.U32 R10, RZ, RZ, 0x2 ;  /* 0x00000002ff0a7424 */ /* 0x000fe200078e00ff */
[----:B--2---:R-:W-:-:S13]  /*2450*/  ISETP.GT.AND P2, PT, R8, 0x1, PT ;  /* 0x000000010800780c */ /* 0x004fda0003f44270 */
[----:B------:R-:W-:Y:S05]  /*2460*/  @P2 BRA `(.L_x_129) ;  /* 0x0000000000182947 */ /* 0x000fea0003800000 */
[----:B------:R-:W-:-:S13]  /*2470*/  ISETP.NE.AND P2, PT, R8, RZ, PT ;  /* 0x000000ff0800720c */ /* 0x000fda0003f45270 */
[----:B------:R-:W-:Y:S05]  /*2480*/  @!P2 BRA `(.L_x_130) ;  /* 0x000000000048a947 */ /* 0x000fea0003800000 */
[----:B------:R-:W-:-:S13]  /*2490*/  ISETP.NE.AND P2, PT, R8, 0x1, PT ;  /* 0x000000010800780c */ /* 0x000fda0003f45270 */
[----:B------:R-:W-:Y:S05]  /*24a0*/  @P2 BRA `(.L_x_131) ;  /* 0x0000000000142947 */ /* 0x000fea0003800000 */
[----:B------:R-:W-:Y:S01]  /*24b0*/  IMAD.MOV.U32 R10, RZ, RZ, 0x1 ;  /* 0x00000001ff0a7424 */ /* 0x000fe200078e00ff */
[----:B------:R-:W-:Y:S06]  /*24c0*/  BRA `(.L_x_132) ;  /* 0x0000000000147947 */ /* 0x000fec0003800000 */
.L_x_129:
[----:B------:R-:W-:-:S04]  /*24d0*/  ISETP.NE.AND P2, PT, R8, 0x16, PT ;  /* 0x000000160800780c */ /* 0x000fc80003f45270 */
[----:B------:R-:W-:-:S13]  /*24e0*/  ISETP.EQ.OR P2, PT, R8, 0x2, !P2 ;  /* 0x000000020800780c */ /* 0x000fda0005742670 */
[----:B------:R-:W-:Y:S05]  /*24f0*/  @P2 BRA `(.L_x_132) ;  /* 0x0000000000082947 */ /* 0x000fea0003800000 */
.L_x_131:
[----:B------:R-:W-:-:S04]  /*2500*/  ISETP.NE.AND P2, PT, R8, 0xb, PT ;  /* 0x0000000b0800780c */ /* 0x000fc80003f45270 */
[----:B------:R-:W-:-:S09]  /*2510*/  SEL R10, RZ, 0x1, P2 ;  /* 0x00000001ff0a7807 */ /* 0x000fd20001000000 */
.L_x_132:
[----:B------:R-:W-:-:S04]  /*2520*/  ISETP.NE.AND P2, PT, R3, 0xb, PT ;  /* 0x0000000b0300780c */ /* 0x000fc80003f45270 */
[----:B------:R-:W-:Y:S02]  /*2530*/  SEL R8, RZ, 0x1, P2 ;  /* 0x00000001ff087807 */ /* 0x000fe40001000000 */
[----:B------:R-:W-:Y:S02]  /*2540*/  ISETP.NE.AND P2, PT, R3, 0x2, PT ;  /* 0x000000020300780c */ /* 0x000fe40003f45270 */
[----:B------:R-:W-:-:S04]  /*2550*/  SEL R8, R8, 0x2, P0 ;  /* 0x0000000208087807 */ /* 0x000fc80000000000 */
[----:B------:R-:W-:-:S04]  /*2560*/  SEL R9, R8, 0x2, P2 ;  /* 0x0000000208097807 */ /* 0x000fc80001000000 */
[----:B------:R-:W-:-:S13]  /*2570*/  ISETP.NE.AND P2, PT, R10, R9, PT ;  /* 0x000000090a00720c */ /* 0x000fda0003f45270 */
[----:B------:R-:W-:Y:S05]  /*2580*/  @!P2 BREAK.RELIABLE B1 ;  /* 0x000000000001a942 */ /* 0x000fea0003800100 */
[----:B------:R-:W-:Y:S05]  /*2590*/  @!P2 BREAK.RELIABLE B0 ;  /* 0x000000000000a942 */ /* 0x000fea0003800100 */
[----:B------:R-:W-:Y:S05]  /*25a0*/  @!P2 BRA `(.L_x_122) ;  /* 0x0000000c0068a947 */ /* 0x000fea0003800000 */
.L_x_130:
[----:B------:R-:W-:Y:S05]  /*25b0*/  BSYNC.RELIABLE B1 ;  /* 0x0000000000017941 */ /* 0x000fea0003800100 */
.L_x_128:
[----:B------:R-:W-:-:S13]  /*25c0*/  ISETP.EQ.OR P0, PT, R3, 0xb, !P0 ;  /* 0x0000000b0300780c */ /* 0x000fda0004702670 */
[----:B------:R-:W-:Y:S05]  /*25d0*/  @P0 BRA `(.L_x_133) ;  /* 0x0000000000700947 */ /* 0x000fea0003800000 */
.L_x_127:
[----:B------:R-:W-:-:S04]  /*25e0*/  IMAD.IADD R8, R28, 0x1, R31 ;  /* 0x000000011c087824 */ /* 0x000fc800078e021f */
[----:B------:R-:W-:-:S05]  /*25f0*/  IMAD.SHL.U32 R8, R8, 0x4, RZ ;  /* 0x0000000408087824 */ /* 0x000fca00078e00ff */
[----:B------:R-:W-:Y:S02]  /*2600*/  LOP3.LUT R9, R8, 0x38, RZ, 0xc0, !PT ;  /* 0x0000003808097812 */ /* 0x000fe400078ec0ff */
[----:B------:R-:W-:-:S04]  /*2610*/  IADD3 R8, PT, PT, R29, -0x2, R29 ;  /* 0xfffffffe1d087810 */ /* 0x000fc80007ffe01d */
[----:B------:R-:W-:-:S05]  /*2620*/  LEA.HI R9, R8, R9, RZ, 0x1f ;  /* 0x0000000908097211 */ /* 0x000fca00078ff8ff */
[----:B------:R-:W-:-:S06]  /*2630*/  IMAD.WIDE.U32 R6, R9, 0x4, R6 ;  /* 0x0000000409067825 */ /* 0x000fcc00078e0006 */
[----:B------:R-:W2:Y:S02]  /*2640*/  LD.E R7, desc[UR36][R6.64] ;  /* 0x0000002406077980 */ /* 0x000ea4000c101900 */
[----:B--2---:R-:W-:-:S13]  /*2650*/  ISETP.NE.AND P0, PT, R7, RZ, PT ;  /* 0x000000ff0700720c */ /* 0x004fda0003f05270 */
[----:B------:R-:W-:Y:S05]  /*2660*/  @!P0 BREAK.RELIABLE B0 ;  /* 0x0000000000008942 */ /* 0x000fea0003800100 */
[----:B------:R-:W-:Y:S05]  /*2670*/  @!P0 BRA `(.L_x_122) ;  /* 0x0000000c00348947 */ /* 0x000fea0003800000 */
[----:B------:R-:W-:Y:S01]  /*2680*/  ISETP.NE.AND P0, PT, R7, 0x1, PT ;  /* 0x000000010700780c */ /* 0x000fe20003f05270 */
[----:B------:R-:W-:-:S12]  /*2690*/  BSSY.RECONVERGENT B1, `(.L_x_134) ;  /* 0x000000a000017945 */ /* 0x000fd80003800200 */
        /* <DEDUP_REMOVED lines=8> */
.L_x_135:
[----:B------:R-:W-:-:S07]  /*2720*/  IMAD.MOV.U32 R6, RZ, RZ, 0x1 ;  /* 0x00000001ff067424 */ /* 0x000fce00078e00ff */
.L_x_136:
[----:B------:R-:W-:Y:S05]  /*2730*/  BSYNC.RECONVERGENT B1 ;  /* 0x0000000000017941 */ /* 0x000fea0003800200 */
.L_x_134:
[----:B------:R-:W-:Y:S02]  /*2740*/  ISETP.NE.AND P0, PT, R3, 0x2, PT ;  /* 0x000000020300780c */ /* 0x000fe40003f05270 */
[----:B------:R-:W-:-:S04]  /*2750*/  SEL R3, RZ, 0x1, P1 ;  /* 0x00000001ff037807 */ /* 0x000fc80000800000 */
[----:B------:R-:W-:-:S04]  /*2760*/  SEL R3, R3, 0x2, P0 ;  /* 0x0000000203037807 */ /* 0x000fc80000000000 */
[----:B------:R-:W-:-:S13]  /*2770*/  ISETP.NE.AND P0, PT, R3, R6, PT ;  /* 0x000000060300720c */ /* 0x000fda0003f05270 */
[----:B------:R-:W-:Y:S05]  /*2780*/  @!P0 BREAK.RELIABLE B0 ;  /* 0x0000000000008942 */ /* 0x000fea0003800100 */
[----:B------:R-:W-:Y:S05]  /*2790*/  @!P0 BRA `(.L_x_122) ;  /* 0x0000000800ec8947 */ /* 0x000fea0003800000 */
.L_x_133:
[----:B------:R-:W-:Y:S05]  /*27a0*/  BSYNC.RELIABLE B0 ;  /* 0x0000000000007941 */ /* 0x000fea0003800100 */
.L_x_126:
        /* <DEDUP_REMOVED lines=9> */
.L_x_139:
        /* <DEDUP_REMOVED lines=9> */
.L_x_138:
[----:B------:R-:W-:Y:S01]  /*28d0*/  MOV R6, 0x48 ;  /* 0x0000004800067802 */ /* 0x000fe20000000f00 */
[----:B------:R-:W-:Y:S02]  /*28e0*/  IMAD.MOV.U32 R4, RZ, RZ, 0x140 ;  /* 0x00000140ff047424 */ /* 0x000fe400078e00ff */
[----:B------:R-:W-:-:S03]  /*28f0*/  IMAD.MOV.U32 R5, RZ, RZ, RZ ;  /* 0x000000ffff057224 */ /* 0x000fc600078e00ff */
[----:B------:R-:W0:Y:S04]  /*2900*/  LDC.64 R6, c[0x4][R6] ;  /* 0x0100000006067b82 */ /* 0x000e280000000a00 */
[----:B------:R-:W-:-:S07]  /*2910*/  LEPC R20, `(.L_x_141) ;  /* 0x000000001014794e */ /* 0x000fce0000000000 */
[----:B0-----:R-:W-:Y:S05]  /*2920*/  CALL.ABS.NOINC R6 ;  /* 0x0000000006007343 */ /* 0x001fea0003c00000 */
.L_x_141:
        /* <DEDUP_REMOVED lines=10> */
.L_x_140:
[----:B------:R-:W-:Y:S05]  /*29d0*/  BSYNC.RECONVERGENT B6 ;  /* 0x0000000000067941 */ /* 0x000fea0003800200 */
.L_x_137:
[----:B-----5:R-:W2:Y:S04]  /*29e0*/  LD.E.64 R4, desc[UR36][R34.64+0x120] ;  /* 0x0001202422047980 */ /* 0x020ea8000c101b00 */
[----:B------:R-:W-:Y:S04]  /*29f0*/  ST.E desc[UR36][R34.64+0x100], RZ ;  /* 0x000100ff22007985 */ /* 0x000fe8000c101924 */
[----:B------:R-:W-:Y:S04]  /*2a00*/  ST.E.64 desc[UR36][R34.64+0x108], RZ ;  /* 0x000108ff22007985 */ /* 0x000fe8000c101b24 */
[----:B------:R-:W-:Y:S04]  /*2a10*/  ST.E.64 desc[UR36][R34.64+0x110], RZ ;  /* 0x000110ff22007985 */ /* 0x000fe8000c101b24 */
[----:B--2---:R-:W2:Y:S04]  /*2a20*/  LD.E R3, desc[UR36][R4.64] ;  /* 0x0000002404037980 */ /* 0x004ea8000c101900 */
[----:B--2---:R0:W-:Y:S04]  /*2a30*/  ST.E desc[UR36][R34.64], R3 ;  /* 0x0000000322007985 */ /* 0x0041e8000c101924 */
        /* <DEDUP_REMOVED lines=109> */
[----:B--2---:R-:W-:Y:S04]  /*3110*/  ST.E desc[UR36][R34.64+0xdc], R7 ;  /* 0x0000dc0722007985 */ /* 0x004fe8000c101924 */
[----:B------:R-:W2:Y:S04]  /*3120*/  LD.E R9, desc[UR36][R4.64+0xe0] ;  /* 0x0000e02404097980 */ /* 0x000ea8000c101900 */
[----:B--2---:R1:W-:Y:S04]  /*3130*/  ST.E desc[UR36][R34.64+0xe0], R9 ;  /* 0x0000e00922007985 */ /* 0x0043e8000c101924 */
[----:B------:R-:W2:Y:S04]  /*3140*/  LD.E R11, desc[UR36][R4.64+0xe4] ;  /* 0x0000e424040b7980 */ /* 0x000ea8000c101900 */
[----:B--2---:R2:W-:Y:S04]  /*3150*/  ST.E desc[UR36][R34.64+0xe4], R11 ;  /* 0x0000e40b22007985 */ /* 0x0045e8000c101924 */
[----:B---3--:R-:W3:Y:S04]  /*3160*/  LD.E R13, desc[UR36][R4.64+0xe8] ;  /* 0x0000e824040d7980 */ /* 0x008ee8000c101900 */
[----:B---3--:R-:W-:Y:S04]  /*3170*/  ST.E desc[UR36][R34.64+0xe8], R13 ;  /* 0x0000e80d22007985 */ /* 0x008fe8000c101924 */
[----:B----4-:R-:W3:Y:S04]  /*3180*/  LD.E R15, desc[UR36][R4.64+0xec] ;  /* 0x0000ec24040f7980 */ /* 0x010ee8000c101900 */
[----:B---3--:R-:W-:Y:S04]  /*3190*/  ST.E desc[UR36][R34.64+0xec], R15 ;  /* 0x0000ec0f22007985 */ /* 0x008fe8000c101924 */
[----:B0-----:R-:W3:Y:S04]  /*31a0*/  LD.E R3, desc[UR36][R4.64+0xf0] ;  /* 0x0000f02404037980 */ /* 0x001ee8000c101900 */
[----:B---3--:R-:W-:Y:S04]  /*31b0*/  ST.E desc[UR36][R34.64+0xf0], R3 ;  /* 0x0000f00322007985 */ /* 0x008fe8000c101924 */
[----:B------:R-:W3:Y:S04]  /*31c0*/  LD.E R21, desc[UR36][R4.64+0xf4] ;  /* 0x0000f42404157980 */ /* 0x000ee8000c101900 */
[----:B---3--:R-:W-:Y:S04]  /*31d0*/  ST.E desc[UR36][R34.64+0xf4], R21 ;  /* 0x0000f41522007985 */ /* 0x008fe8000c101924 */
[----:B-1----:R-:W3:Y:S04]  /*31e0*/  LD.E R9, desc[UR36][R4.64+0xf8] ;  /* 0x0000f82404097980 */ /* 0x002ee8000c101900 */
[----:B---3--:R0:W-:Y:S04]  /*31f0*/  ST.E desc[UR36][R34.64+0xf8], R9 ;  /* 0x0000f80922007985 */ /* 0x0081e8000c101924 */
[----:B--2---:R-:W2:Y:S04]  /*3200*/  LD.E R11, desc[UR36][R4.64+0xfc] ;  /* 0x0000fc24040b7980 */ /* 0x004ea8000c101900 */
[----:B--2---:R1:W-:Y:S04]  /*3210*/  ST.E desc[UR36][R34.64+0xfc], R11 ;  /* 0x0000fc0b22007985 */ /* 0x0043e8000c101924 */
[----:B------:R-:W2:Y:S01]  /*3220*/  LD.E R0, desc[UR36][R4.64+0x100] ;  /* 0x0001002404007980 */ /* 0x000ea2000c101900 */
[----:B------:R-:W-:Y:S01]  /*3230*/  IMAD.WIDE.U32 R6, R27, 0x4, R34 ;  /* 0x000000041b067825 */ /* 0x000fe200078e0022 */
[----:B0-----:R-:W-:-:S03]  /*3240*/  IADD3 R9, PT, PT, R29, -0x2, R29 ;  /* 0xfffffffe1d097810 */ /* 0x001fc60007ffe01d */
[----:B--2---:R-:W-:-:S05]  /*3250*/  VIADD R13, R0, 0x1 ;  /* 0x00000001000d7836 */ /* 0x004fca0000000000 */
[----:B------:R0:W-:Y:S04]  /*3260*/  ST.E desc[UR36][R4.64+0x100], R13 ;  /* 0x0001000d04007985 */ /* 0x0001e8000c101924 */
[----:B------:R2:W-:Y:S04]  /*3270*/  ST.E desc[UR36][R34.64+0x12c], R19 ;  /* 0x00012c1322007985 */ /* 0x0005e8000c101924 */
[----:B------:R-:W3:Y:S01]  /*3280*/  LD.E R3, desc[UR36][R6.64] ;  /* 0x0000002406037980 */ /* 0x000ee2000c101900 */
[----:B------:R-:W-:Y:S02]  /*3290*/  IMAD.IADD R0, R28, 0x1, R31 ;  /* 0x000000011c007824 */ /* 0x000fe400078e021f */
[----:B-1----:R-:W-:-:S04]  /*32a0*/  IMAD.WIDE.U32 R10, R33, 0x4, R34 ;  /* 0x00000004210a7825 */ /* 0x002fc800078e0022 */
[----:B------:R-:W-:-:S05]  /*32b0*/  IMAD.SHL.U32 R0, R0, 0x4, RZ ;  /* 0x0000000400007824 */ /* 0x000fca00078e00ff */
[----:B------:R-:W-:-:S04]  /*32c0*/  LOP3.LUT R0, R0, 0x38, RZ, 0xc0, !PT ;  /* 0x0000003800007812 */ /* 0x000fc800078ec0ff */
[----:B------:R-:W-:-:S05]  /*32d0*/  LEA.HI R9, R9, R0, RZ, 0x1f ;  /* 0x0000000009097211 */ /* 0x000fca00078ff8ff */
[----:B------:R-:W-:Y:S01]  /*32e0*/  IMAD.WIDE.U32 R8, R9, 0x4, R34 ;  /* 0x0000000409087825 */ /* 0x000fe200078e0022 */
[----:B---3--:R1:W-:Y:S04]  /*32f0*/  ST.E desc[UR36][R10.64], R3 ;  /* 0x000000030a007985 */ /* 0x0083e8000c101924 */
[----:B------:R1:W-:Y:S04]  /*3300*/  ST.E desc[UR36][R6.64], RZ ;  /* 0x000000ff06007985 */ /* 0x0003e8000c101924 */
[----:B------:R1:W-:Y:S04]  /*3310*/  ST.E desc[UR36][R8.64], RZ ;  /* 0x000000ff08007985 */ /* 0x0003e8000c101924 */
[----:B0-----:R1:W5:Y:S01]  /*3320*/  LD.E.64 R4, desc[UR36][R34.64+0x120] ;  /* 0x0001202422047980 */ /* 0x001362000c101b00 */
[----:B------:R-:W-:-:S02]  /*3330*/  IMAD.MOV.U32 R0, RZ, RZ, 0x1 ;  /* 0x00000001ff007424 */ /* 0x000fc400078e00ff */
[----:B--2---:R-:W-:-:S07]  /*3340*/  VIADD R19, R19, 0x1 ;  /* 0x0000000113137836 */ /* 0x004fce0000000000 */
.L_x_122:
[----:B------:R-:W-:Y:S05]  /*3350*/  BSYNC.RECONVERGENT B7 ;  /* 0x0000000000077941 */ /* 0x000fea0003800200 */
.L_x_121:
[----:B-----5:R-:W-:-:S04]  /*3360*/  ISETP.NE.U32.AND P0, PT, R4, RZ, PT ;  /* 0x000000ff0400720c */ /* 0x020fc80003f05070 */
[----:B------:R-:W-:-:S04]  /*3370*/  ISETP.NE.AND.EX P0, PT, R5, RZ, PT, P0 ;  /* 0x000000ff0500720c */ /* 0x000fc80003f05300 */
[----:B------:R-:W-:Y:S02]  /*3380*/  SEL R4, R34, R4, !P0 ;  /* 0x0000000422047207 */ /* 0x000fe40004000000 */
[----:B------:R-:W-:-:S03]  /*3390*/  SEL R5, R35, R5, !P0 ;  /* 0x0000000523057207 */ /* 0x000fc60004000000 */
[----:B-1----:R-:W-:-:S05]  /*33a0*/  IMAD.WIDE.U32 R6, R27, 0x4, R4 ;  /* 0x000000041b067825 */ /* 0x002fca00078e0004 */
        /* <DEDUP_REMOVED lines=11> */
.L_x_143:
[----:B------:R-:W-:-:S07]  /*3460*/  IMAD.MOV.U32 R6, RZ, RZ, 0x1 ;  /* 0x00000001ff067424 */ /* 0x000fce00078e00ff */
.L_x_144:
[----:B------:R-:W-:Y:S05]  /*3470*/  BSYNC.RECONVERGENT B0 ;  /* 0x0000000000007941 */ /* 0x000fea0003800200 */
.L_x_142:
[----:B------:R-:W-:-:S04]  /*3480*/  ISETP.GT.U32.AND P0, PT, R29, 0x5, PT ;  /* 0x000000051d00780c */ /* 0x000fc80003f04070 */
[----:B------:R-:W-:-:S13]  /*3490*/  ISETP.GT.U32.OR P0, PT, R31, 0x7, P0 ;  /* 0x000000071f00780c */ /* 0x000fda0000704470 */
        /* <DEDUP_REMOVED lines=10> */
.L_x_146:
[----:B------:R-:W-:-:S07]  /*3540*/  IMAD.MOV.U32 R7, RZ, RZ, 0x1 ;  /* 0x00000001ff077424 */ /* 0x000fce00078e00ff */
.L_x_147:
[----:B------:R-:W-:Y:S05]  /*3550*/  BSYNC.RECONVERGENT B0 ;  /* 0x0000000000007941 */ /* 0x000fea0003800200 */
.L_x_145:
[----:B------:R-:W-:-:S04]  /*3560*/  ISETP.NE.AND P0, PT, R7, R6, PT ;  /* 0x000000060700720c */ /* 0x000fc80003f05270 */
[----:B------:R-:W-:-:S13]  /*3570*/  ISETP.EQ.OR P0, PT, R7, RZ, P0 ;  /* 0x000000ff0700720c */ /* 0x000fda0000702670 */
[----:B------:R-:W-:Y:S05]  /*3580*/  @P0 BRA `(.L_x_90) ;  /* 0x0000005000440947 */ /* 0x000fea0003800000 */
[----:B------:R-:W-:Y:S01]  /*3590*/  ISETP.NE.AND P0, PT, R3, 0x16, PT ;  /* 0x000000160300780c */ /* 0x000fe20003f05270 */
[----:B------:R-:W-:-:S03]  /*35a0*/  IMAD R33, R31, 0x8, R29 ;  /* 0x000000081f217824 */ /* 0x000fc600078e021d */
[----:B------:R-:W-:Y:S01]  /*35b0*/  ISETP.EQ.AND P0, PT, R6, 0x2, P0 ;  /* 0x000000020600780c */ /* 0x000fe20000702270 */
        /* <DEDUP_REMOVED lines=24> */
.L_x_151:
[----:B------:R-:W-:-:S04]  /*3740*/  ISETP.NE.AND P2, PT, R6, 0x16, PT ;  /* 0x000000160600780c */ /* 0x000fc80003f45270 */
[----:B------:R-:W-:-:S13]  /*3750*/  ISETP.EQ.OR P2, PT, R6, 0x2, !P2 ;  /* 0x000000020600780c */ /* 0x000fda0005742670 */
[----:B------:R-:W-:Y:S05]  /*3760*/  @P2 BRA `(.L_x_154) ;  /* 0x0000000000082947 */ /* 0x000fea0003800000 */
.L_x_153:
[----:B------:R-:W-:-:S04]  /*3770*/  ISETP.NE.AND P2, PT, R6, 0xb, PT ;  /* 0x0000000b0600780c */ /* 0x000fc80003f45270 */
[----:B------:R-:W-:-:S09]  /*3780*/  SEL R8, RZ, 0x1, P2 ;  /* 0x00000001ff087807 */ /* 0x000fd20001000000 */
.L_x_154:
        /* <DEDUP_REMOVED lines=9> */
.L_x_152:
[----:B------:R-:W-:Y:S05]  /*3820*/  BSYNC.RELIABLE B1 ;  /* 0x0000000000017941 */ /* 0x000fea0003800100 */
.L_x_150:
[----:B------:R-:W-:-:S13]  /*3830*/  ISETP.EQ.OR P0, PT, R3, 0xb, !P0 ;  /* 0x0000000b0300780c */ /* 0x000fda0004702670 */
[----:B------:R-:W-:Y:S05]  /*3840*/  @P0 BRA `(.L_x_155) ;  /* 0x0000000000700947 */ /* 0x000fea0003800000 */
.L_x_149:
[----:B------:R-:W-:-:S04]  /*3850*/  IMAD.IADD R6, R28, 0x1, R31 ;  /* 0x000000011c067824 */ /* 0x000fc800078e021f */
[----:B------:R-:W-:Y:S01]  /*3860*/  IMAD.SHL.U32 R7, R6, 0x4, RZ ;  /* 0x0000000406077824 */ /* 0x000fe200078e00ff */
[----:B------:R-:W-:-:S04]  /*3870*/  IADD3 R6, PT, PT, R29, 0x2, R29 ;  /* 0x000000021d067810 */ /* 0x000fc80007ffe01d */
[----:B------:R-:W-:-:S04]  /*3880*/  LOP3.LUT R7, R7, 0x38, RZ, 0xc0, !PT ;  /* 0x0000003807077812 */ /* 0x000fc800078ec0ff */
        /* <DEDUP_REMOVED lines=16> */
.L_x_157:
[----:B------:R-:W-:-:S07]  /*3990*/  IMAD.MOV.U32 R4, RZ, RZ, 0x1 ;  /* 0x00000001ff047424 */ /* 0x000fce00078e00ff */
.L_x_158:
[----:B------:R-:W-:Y:S05]  /*39a0*/  BSYNC.RECONVERGENT B1 ;  /* 0x0000000000017941 */ /* 0x000fea0003800200 */
.L_x_156:
[----:B------:R-:W-:Y:S02]  /*39b0*/  ISETP.NE.AND P0, PT, R3, 0x2, PT ;  /* 0x000000020300780c */ /* 0x000fe40003f05270 */
[----:B------:R-:W-:-:S04]  /*39c0*/  SEL R3, RZ, 0x1, P1 ;  /* 0x00000001ff037807 */ /* 0x000fc80000800000 */
[----:B------:R-:W-:-:S04]  /*39d0*/  SEL R3, R3, 0x2, P0 ;  /* 0x0000000203037807 */ /* 0x000fc80000000000 */
[----:B------:R-:W-:-:S13]  /*39e0*/  ISETP.NE.AND P0, PT, R3, R4, PT ;  /* 0x000000040300720c */ /* 0x000fda0003f05270 */
[----:B------:R-:W-:Y:S05]  /*39f0*/  @!P0 BREAK.RELIABLE B0 ;  /* 0x0000000000008942 */ /* 0x000fea0003800100 */
[----:B------:R-:W-:Y:S05]  /*3a00*/  @!P0 BRA `(.L_x_90) ;  /* 0x0000004c00248947 */ /* 0x000fea0003800000 */
.L_x_155:
[----:B------:R-:W-:Y:S05]  /*3a10*/  BSYNC.RELIABLE B0 ;  /* 0x0000000000007941 */ /* 0x000fea0003800100 */
.L_x_148:
        /* <DEDUP_REMOVED lines=9> */
.L_x_161:
        /* <DEDUP_REMOVED lines=9> */
.L_x_160:
[----:B------:R-:W-:Y:S01]  /*3b40*/  MOV R6, 0x48 ;  /* 0x0000004800067802 */ /* 0x000fe20000000f00 */
[----:B------:R-:W-:Y:S02]  /*3b50*/  IMAD.MOV.U32 R4, RZ, RZ, 0x140 ;  /* 0x00000140ff047424 */ /* 0x000fe400078e00ff */
[----:B------:R-:W-:-:S03]  /*3b60*/  IMAD.MOV.U32 R5, RZ, RZ, RZ ;  /* 0x000000ffff057224 */ /* 0x000fc600078e00ff */
[----:B------:R-:W0:Y:S04]  /*3b70*/  LDC.64 R6, c[0x4][R6] ;  /* 0x0100000006067b82 */ /* 0x000e280000000a00 */
[----:B------:R-:W-:-:S07]  /*3b80*/  LEPC R20, `(.L_x_163) ;  /* 0x000000001014794e */ /* 0x000fce0000000000 */
[----:B0-----:R-:W-:Y:S05]  /*3b90*/  CALL.ABS.NOINC R6 ;  /* 0x0000000006007343 */ /* 0x001fea0003c00000 */
.L_x_163:
        /* <DEDUP_REMOVED lines=10> */
.L_x_162:
[----:B------:R-:W-:Y:S05]  /*3c40*/  BSYNC.RECONVERGENT B6 ;  /* 0x0000000000067941 */ /* 0x000fea0003800200 */
.L_x_159:
[----:B-1---5:R-:W2:Y:S04]  /*3c50*/  LD.E.64 R6, desc[UR36][R34.64+0x120] ;  /* 0x0001202422067980 */ /* 0x022ea8000c101b00 */
[----:B------:R-:W-:Y:S04]  /*3c60*/  ST.E desc[UR36][R34.64+0x100], RZ ;  /* 0x000100ff22007985 */ /* 0x000fe8000c101924 */
[----:B------:R-:W-:Y:S04]  /*3c70*/  ST.E.64 desc[UR36][R34.64+0x108], RZ ;  /* 0x000108ff22007985 */ /* 0x000fe8000c101b24 */
[----:B------:R-:W-:Y:S04]  /*3c80*/  ST.E.64 desc[UR36][R34.64+0x110], RZ ;  /* 0x000110ff22007985 */ /* 0x000fe8000c101b24 */
[----:B--2---:R-:W2:Y:S04]  /*3c90*/  LD.E R3, desc[UR36][R6.64] ;  /* 0x0000002406037980 */ /* 0x004ea8000c101900 */
[----:B--2---:R0:W-:Y:S04]  /*3ca0*/  ST.E desc[UR36][R34.64], R3 ;  /* 0x0000000322007985 */ /* 0x0041e8000c101924 */
[----:B------:R-:W2:Y:S04]  /*3cb0*/  LD.E R5, desc[UR36][R6.64+0x4] ;  /* 0x0000042406057980 */ /* 0x000ea8000c101900 */
        /* <DEDUP_REMOVED lines=114> */
[----:B---3--:R3:W-:Y:S04]  /*43e0*/  ST.E desc[UR36][R34.64+0xe8], R13 ;  /* 0x0000e80d22007985 */ /* 0x0087e8000c101924 */
[----:B----4-:R-:W4:Y:S04]  /*43f0*/  LD.E R15, desc[UR36][R6.64+0xec] ;  /* 0x0000ec24060f7980 */ /* 0x010f28000c101900 */
[----:B----4-:R-:W-:Y:S04]  /*4400*/  ST.E desc[UR36][R34.64+0xec], R15 ;  /* 0x0000ec0f22007985 */ /* 0x010fe8000c101924 */
[----:B0-----:R-:W4:Y:S04]  /*4410*/  LD.E R3, desc[UR36][R6.64+0xf0] ;  /* 0x0000f02406037980 */ /* 0x001f28000c101900 */
[----:B----4-:R0:W-:Y:S04]  /*4420*/  ST.E desc[UR36][R34.64+0xf0], R3 ;  /* 0x0000f00322007985 */ /* 0x0101e8000c101924 */
[----:B------:R-:W4:Y:S04]  /*4430*/  LD.E R21, desc[UR36][R6.64+0xf4] ;  /* 0x0000f42406157980 */ /* 0x000f28000c101900 */
[----:B----4-:R-:W-:Y:S04]  /*4440*/  ST.E desc[UR36][R34.64+0xf4], R21 ;  /* 0x0000f41522007985 */ /* 0x010fe8000c101924 */
[----:B-1----:R-:W4:Y:S04]  /*4450*/  LD.E R9, desc[UR36][R6.64+0xf8] ;  /* 0x0000f82406097980 */ /* 0x002f28000c101900 */
[----:B----4-:R1:W-:Y:S04]  /*4460*/  ST.E desc[UR36][R34.64+0xf8], R9 ;  /* 0x0000f80922007985 */ /* 0x0103e8000c101924 */
[----:B--2---:R-:W2:Y:S04]  /*4470*/  LD.E R11, desc[UR36][R6.64+0xfc] ;  /* 0x0000fc24060b7980 */ /* 0x004ea8000c101900 */
[----:B--2---:R2:W-:Y:S04]  /*4480*/  ST.E desc[UR36][R34.64+0xfc], R11 ;  /* 0x0000fc0b22007985 */ /* 0x0045e8000c101924 */
[----:B------:R-:W3:Y:S01]  /*4490*/  LD.E R0, desc[UR36][R6.64+0x100] ;  /* 0x0001002406007980 */ /* 0x000ee2000c101900 */
[----:B------:R-:W-:-:S04]  /*44a0*/  IMAD.WIDE.U32 R4, R27, 0x4, R34 ;  /* 0x000000041b047825 */ /* 0x000fc800078e0022 */
[----:B------:R-:W-:-:S04]  /*44b0*/  IMAD.IADD R28, R28, 0x1, R31 ;  /* 0x000000011c1c7824 */ /* 0x000fc800078e021f */
[----:B------:R-:W-:Y:S02]  /*44c0*/  IMAD.SHL.U32 R28, R28, 0x4, RZ ;  /* 0x000000041c1c7824 */ /* 0x000fe400078e00ff */
[----:B---3--:R-:W-:-:S05]  /*44d0*/  VIADD R13, R0, 0x1 ;  /* 0x00000001000d7836 */ /* 0x008fca0000000000 */
[----:B------:R-:W-:Y:S04]  /*44e0*/  ST.E desc[UR36][R6.64+0x100], R13 ;  /* 0x0001000d06007985 */ /* 0x000fe8000c101924 */
[----:B------:R3:W-:Y:S04]  /*44f0*/  ST.E desc[UR36][R34.64+0x12c], R19 ;  /* 0x00012c1322007985 */ /* 0x0007e8000c101924 */
[----:B0-----:R-:W4:Y:S01]  /*4500*/  LD.E R3, desc[UR36][R4.64] ;  /* 0x0000002404037980 */ /* 0x001f22000c101900 */
[----:B------:R-:W-:Y:S01]  /*4510*/  IADD3 R29, PT, PT, R29, 0x2, R29 ;  /* 0x000000021d1d7810 */ /* 0x000fe20007ffe01d */
[----:B-1----:R-:W-:Y:S01]  /*4520*/  IMAD.WIDE.U32 R8, R33, 0x4, R34 ;  /* 0x0000000421087825 */ /* 0x002fe200078e0022 */
[----:B------:R-:W-:-:S03]  /*4530*/  LOP3.LUT R28, R28, 0x38, RZ, 0xc0, !PT ;  /* 0x000000381c1c7812 */ /* 0x000fc600078ec0ff */
[----:B------:R-:W-:Y:S01]  /*4540*/  IMAD.MOV.U32 R0, RZ, RZ, 0x1 ;  /* 0x00000001ff007424 */ /* 0x000fe200078e00ff */
[----:B--2---:R-:W-:Y:S01]  /*4550*/  LEA.HI R11, R29, R28, RZ, 0x1f ;  /* 0x0000001c1d0b7211 */ /* 0x004fe200078ff8ff */
[----:B---3--:R-:W-:-:S04]  /*4560*/  VIADD R19, R19, 0x1 ;  /* 0x0000000113137836 */ /* 0x008fc80000000000 */
[----:B------:R-:W-:Y:S01]  /*4570*/  IMAD.WIDE.U32 R10, R11, 0x4, R34 ;  /* 0x000000040b0a7825 */ /* 0x000fe200078e0022 */
[----:B----4-:R1:W-:Y:S04]  /*4580*/  ST.E desc[UR36][R8.64+0x8], R3 ;  /* 0x0000080308007985 */ /* 0x0103e8000c101924 */
[----:B------:R1:W-:Y:S04]  /*4590*/  ST.E desc[UR36][R4.64], RZ ;  /* 0x000000ff04007985 */ /* 0x0003e8000c101924 */
[----:B------:R1:W-:Y:S01]  /*45a0*/  ST.E desc[UR36][R10.64], RZ ;  /* 0x000000ff0a007985 */ /* 0x0003e2000c101924 */
[----:B------:R-:W-:Y:S05]  /*45b0*/  BRA `(.L_x_90) ;  /* 0x0000004000387947 */ /* 0x000fea0003800000 */
.L_x_91:
[----:B------:R-:W-:-:S13]  /*45c0*/  ISETP.NE.AND P0, PT, R3, RZ, PT ;  /* 0x000000ff0300720c */ /* 0x000fda0003f05270 */
[----:B------:R-:W-:Y:S05]  /*45d0*/  @!P0 BRA `(.L_x_90) ;  /* 0x0000004000308947 */ /* 0x000fea0003800000 */
[----:B------:R-:W-:-:S04]  /*45e0*/  ISETP.NE.U32.AND P0, PT, R4, RZ, PT ;  /* 0x000000ff0400720c */ /* 0x000fc80003f05070 */
[----:B------:R-:W-:-:S04]  /*45f0*/  ISETP.NE.AND.EX P0, PT, R5, RZ, PT, P0 ;  /* 0x000000ff0500720c */ /* 0x000fc80003f05300 */
[----:B------:R-:W-:Y:S02]  /*4600*/  SEL R6, R34, R4, !P0 ;  /* 0x0000000422067207 */ /* 0x000fe40004000000 */
[----:B------:R-:W-:-:S03]  /*4610*/  SEL R7, R35, R5, !P0 ;  /* 0x0000000523077207 */ /* 0x000fc60004000000 */
[----:B------:R-:W-:-:S06]  /*4620*/  IMAD.WIDE.U32 R8, R27, 0x4, R6 ;  /* 0x000000041b087825 */ /* 0x000fcc00078e0006 */
[----:B------:R-:W2:Y:S01]  /*4630*/  LD.E R9, desc[UR36][R8.64] ;  /* 0x0000002408097980 */ /* 0x000ea2000c101900 */
[----:B------:R-:W-:Y:S01]  /*4640*/  BSSY.RECONVERGENT B0, `(.L_x_164) ;  /* 0x000000c000007945 */ /* 0x000fe20003800200 */
        /* <DEDUP_REMOVED lines=10> */
.L_x_165:
[----:B------:R-:W-:-:S07]  /*46f0*/  IMAD.MOV.U32 R3, RZ, RZ, 0x1 ;  /* 0x00000001ff037424 */ /* 0x000fce00078e00ff */
.L_x_166:
[----:B------:R-:W-:Y:S05]  /*4700*/  BSYNC.RECONVERGENT B0 ;  /* 0x0000000000007941 */ /* 0x000fea0003800200 */
.L_x_164:
[----:B------:R-:W-:Y:S01]  /*4710*/  ISETP.GT.U32.AND P0, PT, R10, 0x7, PT ;  /* 0x000000070a00780c */ /* 0x000fe20003f04070 */
[----:B------:R-:W-:Y:S03]  /*4720*/  BSSY.RECONVERGENT B7, `(.L_x_167) ;  /* 0x00000cc000077945 */ /* 0x000fe60003800200 */
        /* <DEDUP_REMOVED lines=11> */
.L_x_170:
[----:B------:R-:W-:-:S07]  /*47e0*/  IMAD.MOV.U32 R8, RZ, RZ, 0x1 ;  /* 0x00000001ff087424 */ /* 0x000fce00078e00ff */
.L_x_171:
[----:B------:R-:W-:Y:S05]  /*47f0*/  BSYNC.RECONVERGENT B0 ;  /* 0x0000000000007941 */ /* 0x000fea0003800200 */
.L_x_169:
        /* <DEDUP_REMOVED lines=19> */
.L_x_174:
        /* <DEDUP_REMOVED lines=9> */
.L_x_173:
[----:B------:R-:W-:Y:S01]  /*49c0*/  MOV R6, 0x48 ;  /* 0x0000004800067802 */ /* 0x000fe20000000f00 */
[----:B------:R-:W-:Y:S02]  /*49d0*/  IMAD.MOV.U32 R4, RZ, RZ, 0x140 ;  /* 0x00000140ff047424 */ /* 0x000fe400078e00ff */
[----:B------:R-:W-:-:S03]  /*49e0*/  IMAD.MOV.U32 R5, RZ, RZ, RZ ;  /* 0x000000ffff057224 */ /* 0x000fc600078e00ff */
[----:B------:R-:W0:Y:S04]  /*49f0*/  LDC.64 R6, c[0x4][R6] ;  /* 0x0100000006067b82 */ /* 0x000e280000000a00 */
[----:B------:R-:W-:-:S07]  /*4a00*/  LEPC R20, `(.L_x_176) ;  /* 0x000000001014794e */ /* 0x000fce0000000000 */
[----:B0-----:R-:W-:Y:S05]  /*4a10*/  CALL.ABS.NOINC R6 ;  /* 0x0000000006007343 */ /* 0x001fea0003c00000 */
.L_x_176:
        /* <DEDUP_REMOVED lines=10> */
.L_x_175:
[----:B------:R-:W-:Y:S05]  /*4ac0*/  BSYNC.RECONVERGENT B6 ;  /* 0x0000000000067941 */ /* 0x000fea0003800200 */
.L_x_172:
        /* <DEDUP_REMOVED lines=145> */
.L_x_168:
[----:B------:R-:W-:Y:S05]  /*53e0*/  BSYNC.RECONVERGENT B7 ;  /* 0x0000000000077941 */ /* 0x000fea0003800200 */
.L_x_167:
        /* <DEDUP_REMOVED lines=16> */
.L_x_178:
[----:B------:R-:W-:-:S07]  /*54f0*/  IMAD.MOV.U32 R3, RZ, RZ, 0x1 ;  /* 0x00000001ff037424 */ /* 0x000fce00078e00ff */
.L_x_179:
[----:B------:R-:W-:Y:S05]  /*5500*/  BSYNC.RECONVERGENT B0 ;  /* 0x0000000000007941 */ /* 0x000fea0003800200 */
.L_x_177:
[----:B------:R-:W-:Y:S01]  /*5510*/  ISETP.NE.AND P0, PT, R29, 0x7, PT ;  /* 0x000000071d00780c */ /* 0x000fe20003f05270 */
[----:B------:R-:W-:Y:S03]  /*5520*/  BSSY.RECONVERGENT B7, `(.L_x_180) ;  /* 0x00000cd000077945 */ /* 0x000fe60003800200 */
[----:B------:R-:W-:-:S13]  /*5530*/  ISETP.GT.U32.OR P0, PT, R31, 0x37, !P0 ;  /* 0x000000371f00780c */ /* 0x000fda0004704470 */
        /* <DEDUP_REMOVED lines=10> */
.L_x_183:
[----:B------:R-:W-:-:S07]  /*55e0*/  IMAD.MOV.U32 R8, RZ, RZ, 0x1 ;  /* 0x00000001ff087424 */ /* 0x000fce00078e00ff */
.L_x_184:
[----:B------:R-:W-:Y:S05]  /*55f0*/  BSYNC.RECONVERGENT B0 ;  /* 0x0000000000007941 */ /* 0x000fea0003800200 */
.L_x_182:
        /* <DEDUP_REMOVED lines=20> */
.L_x_187:
        /* <DEDUP_REMOVED lines=9> */
.L_x_186:
[----:B------:R-:W-:Y:S01]  /*57d0*/  MOV R6, 0x48 ;  /* 0x0000004800067802 */ /* 0x000fe20000000f00 */
[----:B------:R-:W-:Y:S02]  /*57e0*/  IMAD.MOV.U32 R4, RZ, RZ, 0x140 ;  /* 0x00000140ff047424 */ /* 0x000fe400078e00ff */
[----:B------:R-:W-:-:S03]  /*57f0*/  IMAD.MOV.U32 R5, RZ, RZ, RZ ;  /* 0x000000ffff057224 */ /* 0x000fc600078e00ff */
[----:B------:R-:W0:Y:S04]  /*5800*/  LDC.64 R6, c[0x4][R6] ;  /* 0x0100000006067b82 */ /* 0x000e280000000a00 */
[----:B------:R-:W-:-:S07]  /*5810*/  LEPC R20, `(.L_x_189) ;  /* 0x000000001014794e */ /* 0x000fce0000000000 */
[----:B0-----:R-:W-:Y:S05]  /*5820*/  CALL.ABS.NOINC R6 ;  /* 0x0000000006007343 */ /* 0x001fea0003c00000 */
.L_x_189:
        /* <DEDUP_REMOVED lines=10> */
.L_x_188:
[----:B------:R-:W-:Y:S05]  /*58d0*/  BSYNC.RECONVERGENT B6 ;  /* 0x0000000000067941 */ /* 0x000fea0003800200 */
.L_x_185:
        /* <DEDUP_REMOVED lines=145> */
.L_x_181:
[----:B------:R-:W-:Y:S05]  /*61f0*/  BSYNC.RECONVERGENT B7 ;  /* 0x0000000000077941 */ /* 0x000fea0003800200 */
.L_x_180:
        /* <DEDUP_REMOVED lines=18> */
.L_x_191:
[----:B------:R-:W-:-:S07]  /*6320*/  IMAD.MOV.U32 R10, RZ, RZ, 0x1 ;  /* 0x00000001ff0a7424 */ /* 0x000fce00078e00ff */
.L_x_192:
[----:B------:R-:W-:Y:S05]  /*6330*/  BSYNC.RECONVERGENT B0 ;  /* 0x0000000000007941 */ /* 0x000fea0003800200 */
.L_x_190:
        /* <DEDUP_REMOVED lines=13> */
.L_x_196:
[----:B------:R-:W-:-:S07]  /*6410*/  IMAD.MOV.U32 R9, RZ, RZ, 0x1 ;  /* 0x00000001ff097424 */ /* 0x000fce00078e00ff */
.L_x_197:
[----:B------:R-:W-:Y:S05]  /*6420*/  BSYNC.RECONVERGENT B0 ;  /* 0x0000000000007941 */ /* 0x000fea0003800200 */
.L_x_195:
[----:B------:R-:W-:-:S04]  /*6430*/  ISETP.NE.AND P0, PT, R9, R10, PT ;  /* 0x0000000a0900720c */ /* 0x000fc80003f05270 */
[----:B------:R-:W-:-:S13]  /*6440*/  ISETP.EQ.OR P0, PT, R9, RZ, P0 ;  /* 0x000000ff0900720c */ /* 0x000fda0000702670 */
[----:B------:R-:W-:Y:S05]  /*6450*/  @P0 BRA `(.L_x_194) ;  /* 0x0000001000080947 */ /* 0x000fea0003800000 */
[----:B------:R-:W-:-:S04]  /*6460*/  IMAD R11, R33, 0x8, R29 ;  /* 0x00000008210b7824 */ /* 0x000fc800078e021d */
[----:B------:R-:W-:-:S04]  /*6470*/  VIADD R32, R11, 0xfffffffe ;  /* 0xfffffffe0b207836 */ /* 0x000fc80000000000 */
[----:B------:R-:W-:-:S06]  /*6480*/  IMAD.WIDE.U32 R8, R32, 0x4, R6 ;  /* 0x0000000420087825 */ /* 0x000fcc00078e0006 */
[----:B------:R-:W2:Y:S02]  /*6490*/  LD.E R8, desc[UR36][R8.64] ;  /* 0x0000002408087980 */ /* 0x000ea4000c101900 */
[----:B--2---:R-:W-:-:S13]  /*64a0*/  ISETP.NE.AND P0, PT, R8, RZ, PT ;  /* 0x000000ff0800720c */ /* 0x004fda0003f05270 */
[----:B------:R-:W-:Y:S05]  /*64b0*/  @P0 BRA `(.L_x_194) ;  /* 0x0000000c00f00947 */ /* 0x000fea0003800000 */
[----:B------:R-:W-:Y:S02]  /*64c0*/  ISETP.EQ.AND P0, PT, R10, 0x1, PT ;  /* 0x000000010a00780c */ /* 0x000fe40003f02270 */
[----:B------:R-:W-:-:S13]  /*64d0*/  ISETP.NE.AND P2, PT, R3, 0xb, PT ;  /* 0x0000000b0300780c */ /* 0x000fda0003f45270 */
[----:B------:R-:W-:Y:S05]  /*64e0*/  @P2 BRA P0, `(.L_x_194) ;  /* 0x0000000c00e42947 */ /* 0x000fea0000000000 */
[C---:B------:R-:W-:Y:S01]  /*64f0*/  ISETP.NE.AND P3, PT, R3.reuse, 0x16, PT ;  /* 0x000000160300780c */ /* 0x040fe20003f65270 */
[----:B------:R-:W-:Y:S01]  /*6500*/  BSSY.RELIABLE B0, `(.L_x_198) ;  /* 0x000003d000007945 */ /* 0x000fe20003800100 */
[----:B------:R-:W-:-:S11]  /*6510*/  ISETP.NE.AND P0, PT, R3, 0x16, PT ;  /* 0x000000160300780c */ /* 0x000fd60003f05270 */
[----:B------:R-:W-:Y:S05]  /*6520*/  @P2 BRA P3, `(.L_x_199) ;  /* 0x0000000000782947 */ /* 0x000fea0001800000 */
[----:B------:R-:W-:-:S04]  /*6530*/  VIADD R9, R11, 0xfffffff7 ;  /* 0xfffffff70b097836 */ /* 0x000fc80000000000 */
[----:B------:R-:W-:-:S06]  /*6540*/  IMAD.WIDE.U32 R8, R9, 0x4, R6 ;  /* 0x0000000409087825 */ /* 0x000fcc00078e0006 */
        /* <DEDUP_REMOVED lines=11> */
.L_x_201:
[----:B------:R-:W-:-:S04]  /*6600*/  ISETP.NE.AND P2, PT, R8, 0x16, PT ;  /* 0x000000160800780c */ /* 0x000fc80003f45270 */
[----:B------:R-:W-:-:S13]  /*6610*/  ISETP.EQ.OR P2, PT, R8, 0x2, !P2 ;  /* 0x000000020800780c */ /* 0x000fda0005742670 */
[----:B------:R-:W-:Y:S05]  /*6620*/  @P2 BRA `(.L_x_204) ;  /* 0x0000000000082947 */ /* 0x000fea0003800000 */
.L_x_203:
[----:B------:R-:W-:-:S04]  /*6630*/  ISETP.NE.AND P2, PT, R8, 0xb, PT ;  /* 0x0000000b0800780c */ /* 0x000fc80003f45270 */
[----:B------:R-:W-:-:S09]  /*6640*/  SEL R10, RZ, 0x1, P2 ;  /* 0x00000001ff0a7807 */ /* 0x000fd20001000000 */
.L_x_204:
        /* <DEDUP_REMOVED lines=9> */
.L_x_202:
[----:B------:R-:W-:Y:S05]  /*66e0*/  BSYNC.RELIABLE B1 ;  /* 0x0000000000017941 */ /* 0x000fea0003800100 */
.L_x_200:
[----:B------:R-:W-:-:S13]  /*66f0*/  ISETP.EQ.OR P0, PT, R3, 0xb, !P0 ;  /* 0x0000000b0300780c */ /* 0x000fda0004702670 */
[----:B------:R-:W-:Y:S05]  /*6700*/  @P0 BRA `(.L_x_205) ;  /* 0x0000000000700947 */ /* 0x000fea0003800000 */
.L_x_199:
[----:B------:R-:W-:Y:S01]  /*6710*/  IMAD.IADD R8, R28, 0x1, R33 ;  /* 0x000000011c087824 */ /* 0x000fe200078e0221 */
[----:B------:R-:W-:-:S03]  /*6720*/  IADD3 R9, PT, PT, R29, -0x2, R29 ;  /* 0xfffffffe1d097810 */ /* 0x000fc60007ffe01d */
[----:B------:R-:W-:-:S05]  /*6730*/  IMAD.SHL.U32 R8, R8, 0x4, RZ ;  /* 0x0000000408087824 */ /* 0x000fca00078e00ff */
        /* <DEDUP_REMOVED lines=17> */
.L_x_207:
[----:B------:R-:W-:-:S07]  /*6850*/  IMAD.MOV.U32 R6, RZ, RZ, 0x1 ;  /* 0x00000001ff067424 */ /* 0x000fce00078e00ff */
.L_x_208:
[----:B------:R-:W-:Y:S05]  /*6860*/  BSYNC.RECONVERGENT B1 ;  /* 0x0000000000017941 */ /* 0x000fea0003800200 */
.L_x_206:
[----:B------:R-:W-:Y:S02]  /*6870*/  ISETP.NE.AND P0, PT, R3, 0x2, PT ;  /* 0x000000020300780c */ /* 0x000fe40003f05270 */
[----:B------:R-:W-:-:S04]  /*6880*/  SEL R3, RZ, 0x1, P1 ;  /* 0x00000001ff037807 */ /* 0x000fc80000800000 */
[----:B------:R-:W-:-:S04]  /*6890*/  SEL R3, R3, 0x2, P0 ;  /* 0x0000000203037807 */ /* 0x000fc80000000000 */
[----:B------:R-:W-:-:S13]  /*68a0*/  ISETP.NE.AND P0, PT, R3, R6, PT ;  /* 0x000000060300720c */ /* 0x000fda0003f05270 */
[----:B------:R-:W-:Y:S05]  /*68b0*/  @!P0 BREAK.RELIABLE B0 ;  /* 0x0000000000008942 */ /* 0x000fea0003800100 */
[----:B------:R-:W-:Y:S05]  /*68c0*/  @!P0 BRA `(.L_x_194) ;  /* 0x0000000800ec8947 */ /* 0x000fea0003800000 */
.L_x_205:
[----:B------:R-:W-:Y:S05]  /*68d0*/  BSYNC.RELIABLE B0 ;  /* 0x0000000000007941 */ /* 0x000fea0003800100 */
.L_x_198:
        /* <DEDUP_REMOVED lines=9> */
.L_x_211:
        /* <DEDUP_REMOVED lines=9> */
.L_x_210:
[----:B------:R-:W-:Y:S01]  /*6a00*/  MOV R6, 0x48 ;  /* 0x0000004800067802 */ /* 0x000fe20000000f00 */
[----:B------:R-:W-:Y:S02]  /*6a10*/  IMAD.MOV.U32 R4, RZ, RZ, 0x140 ;  /* 0x00000140ff047424 */ /* 0x000fe400078e00ff */
[----:B------:R-:W-:-:S03]  /*6a20*/  IMAD.MOV.U32 R5, RZ, RZ, RZ ;  /* 0x000000ffff057224 */ /* 0x000fc600078e00ff */
[----:B------:R-:W0:Y:S04]  /*6a30*/  LDC.64 R6, c[0x4][R6] ;  /* 0x0100000006067b82 */ /* 0x000e280000000a00 */
[----:B------:R-:W-:-:S07]  /*6a40*/  LEPC R20, `(.L_x_213) ;  /* 0x000000001014794e */ /* 0x000fce0000000000 */
[----:B0-----:R-:W-:Y:S05]  /*6a50*/  CALL.ABS.NOINC R6 ;  /* 0x0000000006007343 */ /* 0x001fea0003c00000 */
.L_x_213:
        /* <DEDUP_REMOVED lines=10> */
.L_x_212:
[----:B------:R-:W-:Y:S05]  /*6b00*/  BSYNC.RECONVERGENT B6 ;  /* 0x0000000000067941 */ /* 0x000fea0003800200 */
.L_x_209:
        /* <DEDUP_REMOVED lines=151> */
.L_x_194:
[----:B------:R-:W-:Y:S05]  /*7480*/  BSYNC.RECONVERGENT B7 ;  /* 0x0000000000077941 */ /* 0x000fea0003800200 */
.L_x_193:
        /* <DEDUP_REMOVED lines=16> */
.L_x_215:
[----:B------:R-:W-:-:S07]  /*7590*/  IMAD.MOV.U32 R8, RZ, RZ, 0x1 ;  /* 0x00000001ff087424 */ /* 0x000fce00078e00ff */
.L_x_216:
[----:B------:R-:W-:Y:S05]  /*75a0*/  BSYNC.RECONVERGENT B0 ;  /* 0x0000000000007941 */ /* 0x000fea0003800200 */
.L_x_214:
        /* <DEDUP_REMOVED lines=12> */
.L_x_218:
[----:B------:R-:W-:-:S07]  /*7670*/  IMAD.MOV.U32 R7, RZ, RZ, 0x1 ;  /* 0x00000001ff077424 */ /* 0x000fce00078e00ff */
.L_x_219:
[----:B------:R-:W-:Y:S05]  /*7680*/  BSYNC.RECONVERGENT B0 ;  /* 0x0000000000007941 */ /* 0x000fea0003800200 */
.L_x_217:
[----:B------:R-:W-:-:S04]  /*7690*/  ISETP.NE.AND P0, PT, R7, R8, PT ;  /* 0x000000080700720c */ /* 0x000fc80003f05270 */
[----:B------:R-:W-:-:S13]  /*76a0*/  ISETP.EQ.OR P0, PT, R7, RZ, P0 ;  /* 0x000000ff0700720c */ /* 0x000fda0000702670 */
[----:B------:R-:W-:Y:S05]  /*76b0*/  @P0 BRA `(.L_x_90) ;  /* 0x0000000c00f80947 */ /* 0x000fea0003800000 */
[----:B------:R-:W-:-:S04]  /*76c0*/  IMAD R31, R33, 0x8, R29 ;  /* 0x00000008211f7824 */ /* 0x000fc800078e021d */
[----:B------:R-:W-:-:S05]  /*76d0*/  IMAD.WIDE.U32 R6, R31, 0x4, R4 ;  /* 0x000000041f067825 */ /* 0x000fca00078e0004 */
        /* <DEDUP_REMOVED lines=21> */
.L_x_223:
[----:B------:R-:W-:-:S04]  /*7830*/  ISETP.NE.AND P2, PT, R6, 0x16, PT ;  /* 0x000000160600780c */ /* 0x000fc80003f45270 */
[----:B------:R-:W-:-:S13]  /*7840*/  ISETP.EQ.OR P2, PT, R6, 0x2, !P2 ;  /* 0x000000020600780c */ /* 0x000fda0005742670 */
[----:B------:R-:W-:Y:S05]  /*7850*/  @P2 BRA `(.L_x_226) ;  /* 0x0000000000082947 */ /* 0x000fea0003800000 */
.L_x_225:
[----:B------:R-:W-:-:S04]  /*7860*/  ISETP.NE.AND P2, PT, R6, 0xb, PT ;  /* 0x0000000b0600780c */ /* 0x000fc80003f45270 */
[----:B------:R-:W-:-:S09]  /*7870*/  SEL R8, RZ, 0x1, P2 ;  /* 0x00000001ff087807 */ /* 0x000fd20001000000 */
.L_x_226:
        /* <DEDUP_REMOVED lines=9> */
.L_x_224:
[----:B------:R-:W-:Y:S05]  /*7910*/  BSYNC.RELIABLE B1 ;  /* 0x0000000000017941 */ /* 0x000fea0003800100 */
.L_x_222:
[----:B------:R-:W-:-:S13]  /*7920*/  ISETP.EQ.OR P0, PT, R3, 0xb, !P0 ;  /* 0x0000000b0300780c */ /* 0x000fda0004702670 */
[----:B------:R-:W-:Y:S05]  /*7930*/  @P0 BRA `(.L_x_227) ;  /* 0x0000000000700947 */ /* 0x000fea0003800000 */
.L_x_221:
[----:B------:R-:W-:Y:S01]  /*7940*/  IMAD.IADD R6, R28, 0x1, R33 ;  /* 0x000000011c067824 */ /* 0x000fe200078e0221 */
[----:B------:R-:W-:-:S03]  /*7950*/  IADD3 R7, PT, PT, R29, 0x2, R29 ;  /* 0x000000021d077810 */ /* 0x000fc60007ffe01d */
        /* <DEDUP_REMOVED lines=18> */
.L_x_229:
[----:B------:R-:W-:-:S07]  /*7a80*/  IMAD.MOV.U32 R4, RZ, RZ, 0x1 ;  /* 0x00000001ff047424 */ /* 0x000fce00078e00ff */
.L_x_230:
[----:B------:R-:W-:Y:S05]  /*7a90*/  BSYNC.RECONVERGENT B1 ;  /* 0x0000000000017941 */ /* 0x000fea0003800200 */
.L_x_228:
[----:B------:R-:W-:Y:S02]  /*7aa0*/  ISETP.NE.AND P0, PT, R3, 0x2, PT ;  /* 0x000000020300780c */ /* 0x000fe40003f05270 */
[----:B------:R-:W-:-:S04]  /*7ab0*/  SEL R3, RZ, 0x1, P1 ;  /* 0x00000001ff037807 */ /* 0x000fc80000800000 */
[----:B------:R-:W-:-:S04]  /*7ac0*/  SEL R3, R3, 0x2, P0 ;  /* 0x0000000203037807 */ /* 0x000fc80000000000 */
[----:B------:R-:W-:-:S13]  /*7ad0*/  ISETP.NE.AND P0, PT, R3, R4, PT ;  /* 0x000000040300720c */ /* 0x000fda0003f05270 */
[----:B------:R-:W-:Y:S05]  /*7ae0*/  @!P0 BREAK.RELIABLE B0 ;  /* 0x0000000000008942 */ /* 0x000fea0003800100 */
[----:B------:R-:W-:Y:S05]  /*7af0*/  @!P0 BRA `(.L_x_90) ;  /* 0x0000000800e88947 */ /* 0x000fea0003800000 */
.L_x_227:
[----:B------:R-:W-:Y:S05]  /*7b00*/  BSYNC.RELIABLE B0 ;  /* 0x0000000000007941 */ /* 0x000fea0003800100 */
.L_x_220:
        /* <DEDUP_REMOVED lines=9> */
.L_x_233:
        /* <DEDUP_REMOVED lines=9> */
.L_x_232:
[----:B------:R-:W-:Y:S01]  /*7c30*/  MOV R6, 0x48 ;  /* 0x0000004800067802 */ /* 0x000fe20000000f00 */
[----:B------:R-:W-:Y:S02]  /*7c40*/  IMAD.MOV.U32 R4, RZ, RZ, 0x140 ;  /* 0x00000140ff047424 */ /* 0x000fe400078e00ff */
[----:B------:R-:W-:-:S03]  /*7c50*/  IMAD.MOV.U32 R5, RZ, RZ, RZ ;  /* 0x000000ffff057224 */ /* 0x000fc600078e00ff */
[----:B------:R-:W0:Y:S04]  /*7c60*/  LDC.64 R6, c[0x4][R6] ;  /* 0x0100000006067b82 */ /* 0x000e280000000a00 */
[----:B------:R-:W-:-:S07]  /*7c70*/  LEPC R20, `(.L_x_235) ;  /* 0x000000001014794e */ /* 0x000fce0000000000 */
[----:B0-----:R-:W-:Y:S05]  /*7c80*/  CALL.ABS.NOINC R6 ;  /* 0x0000000006007343 */ /* 0x001fea0003c00000 */
.L_x_235:
        /* <DEDUP_REMOVED lines=10> */
.L_x_234:
[----:B------:R-:W-:Y:S05]  /*7d30*/  BSYNC.RECONVERGENT B6 ;  /* 0x0000000000067941 */ /* 0x000fea0003800200 */
.L_x_231:
        /* <DEDUP_REMOVED lines=149> */
[----:B------:R0:W-:Y:S02]  /*8690*/  ST.E desc[UR36][R10.64], RZ ;  /* 0x000000ff0a007985 */ /* 0x0001e4000c101924 */
.L_x_90:
[----:B------:R-:W-:Y:S05]  /*86a0*/  BSYNC.RECONVERGENT B8 ;  /* 0x0000000000087941 */ /* 0x000fea0003800200 */
.L_x_89:
[----:B------:R-:W-:Y:S02]  /*86b0*/  ISETP.NE.AND P1, PT, R30, RZ, PT ;  /* 0x000000ff1e00720c */ /* 0x000fe40003f25270 */
[----:B------:R-:W-:-:S05]  /*86c0*/  IADD3 R25, P0, PT, R25, 0x4, RZ ;  /* 0x0000000419197810 */ /* 0x000fca0007f1e0ff */
[----:B------:R-:W-:-:S06]  /*86d0*/  IMAD.X R24, RZ, RZ, R24, P0 ;  /* 0x000000ffff187224 */ /* 0x000fcc00000e0618 */
[----:B------:R-:W-:Y:S05]  /*86e0*/  @P1 BRA `(.L_x_236) ;  /* 0xffffff7800fc1947 */ /* 0x000fea000383ffff */
.L_x_87:
[----:B------:R-:W2:Y:S01]  /*86f0*/  LDC R0, c[0x0][0x390] ;  /* 0x0000e400ff007b82 */ /* 0x000ea20000000800 */
[----:B------:R-:W-:Y:S07]  /*8700*/  WARPSYNC.ALL ;  /* 0x0000000000007948 */ /* 0x000fee0003800000 */
[----:B------:R-:W-:Y:S01]  /*8710*/  BAR.SYNC.DEFER_BLOCKING 0x0 ;  /* 0x0000000000007b1d */ /* 0x000fe20000010000 */
[----:B--2---:R-:W-:-:S13]  /*8720*/  ISETP.NE.AND P0, PT, R0, UR38, PT ;  /* 0x0000002600007c0c */ /* 0x004fda000bf05270 */
[----:B------:R-:W-:Y:S05]  /*8730*/  @!P0 EXIT ;  /* 0x000000000000894d */ /* 0x000fea0003800000 */
[----:B------:R-:W2:Y:S01]  /*8740*/  LD.E R0, desc[UR36][R16.64+0x100] ;  /* 0x0001002410007980 */ /* 0x000ea2000c101900 */
[----:B01----:R-:W-:Y:S02]  /*8750*/  IABS R8, R22 ;  /* 0x0000001600087213 */ /* 0x003fe40000000000 */
[-C--:B--2---:R-:W-:Y:S02]  /*8760*/  IABS R6, R0.reuse ;  /* 0x0000000000067213 */ /* 0x084fe40000000000 */
[-C--:B------:R-:W-:Y:S02]  /*8770*/  IABS R9, R0.reuse ;  /* 0x0000000000097213 */ /* 0x080fe40000000000 */
[----:B------:R-:W0:Y:S01]  /*8780*/  I2F.RP R3, R6 ;  /* 0x0000000600037306 */ /* 0x000e220000209400 */
[----:B------:R-:W-:-:S04]  /*8790*/  LOP3.LUT R22, R22, R0, RZ, 0x3c, !PT ;  /* 0x0000000016167212 */ /* 0x000fc800078e3cff */
[----:B------:R-:W-:-:S03]  /*87a0*/  ISETP.GE.AND P2, PT, R22, RZ, PT ;  /* 0x000000ff1600720c */ /* 0x000fc60003f46270 */
[----:B0-----:R-:W0:Y:S02]  /*87b0*/  MUFU.RCP R3, R3 ;  /* 0x0000000300037308 */ /* 0x001e240000001000 */
[----:B0-----:R-:W-:Y:S02]  /*87c0*/  VIADD R4, R3, 0xffffffe ;  /* 0x0ffffffe03047836 */ /* 0x001fe40000000000 */
[----:B------:R-:W-:-:S04]  /*87d0*/  IMAD.MOV R3, RZ, RZ, -R9 ;  /* 0x000000ffff037224 */ /* 0x000fc800078e0a09 */
[----:B------:R0:W1:Y:S02]  /*87e0*/  F2I.FTZ.U32.TRUNC.NTZ R5, R4 ;  /* 0x0000000400057305 */ /* 0x000064000021f000 */
[----:B0-----:R-:W-:Y:S02]  /*87f0*/  IMAD.MOV.U32 R4, RZ, RZ, RZ ;  /* 0x000000ffff047224 */ /* 0x001fe400078e00ff */
[----:B-1----:R-:W-:-:S04]  /*8800*/  IMAD.MOV R7, RZ, RZ, -R5 ;  /* 0x000000ffff077224 */ /* 0x002fc800078e0a05 */
[----:B------:R-:W-:-:S04]  /*8810*/  IMAD R7, R7, R6, RZ ;  /* 0x0000000607077224 */ /* 0x000fc800078e02ff */
[----:B------:R-:W-:-:S06]  /*8820*/  IMAD.HI.U32 R5, R5, R7, R4 ;  /* 0x0000000705057227 */ /* 0x000fcc00078e0004 */
[----:B------:R-:W-:-:S04]  /*8830*/  IMAD.HI.U32 R5, R5, R8, RZ ;  /* 0x0000000805057227 */ /* 0x000fc800078e00ff */
[----:B------:R-:W-:Y:S01]  /*8840*/  IMAD R3, R5, R3, R8 ;  /* 0x0000000305037224 */ /* 0x000fe200078e0208 */
[----:B------:R-:W-:-:S04]  /*8850*/  IABS R8, R23 ;  /* 0x0000001700087213 */ /* 0x000fc80000000000 */
[----:B------:R-:W-:-:S13]  /*8860*/  ISETP.GT.U32.AND P1, PT, R6, R3, PT ;  /* 0x000000030600720c */ /* 0x000fda0003f24070 */
[----:B------:R-:W-:Y:S02]  /*8870*/  @!P1 IMAD.IADD R3, R3, 0x1, -R6 ;  /* 0x0000000103039824 */ /* 0x000fe400078e0a06 */
[----:B------:R-:W-:Y:S01]  /*8880*/  @!P1 VIADD R5, R5, 0x1 ;  /* 0x0000000105059836 */ /* 0x000fe20000000000 */
[----:B------:R-:W-:Y:S02]  /*8890*/  ISETP.NE.AND P1, PT, R0, RZ, PT ;  /* 0x000000ff0000720c */ /* 0x000fe40003f25270 */
[----:B------:R-:W-:-:S13]  /*88a0*/  ISETP.GE.U32.AND P0, PT, R3, R6, PT ;  /* 0x000000060300720c */ /* 0x000fda0003f06070 */
[----:B------:R-:W-:-:S04]  /*88b0*/  @P0 VIADD R5, R5, 0x1 ;  /* 0x0000000105050836 */ /* 0x000fc80000000000 */
[----:B------:R-:W-:-:S04]  /*88c0*/  IMAD.MOV.U32 R22, RZ, RZ, R5 ;  /* 0x000000ffff167224 */ /* 0x000fc800078e0005 */
[----:B------:R-:W-:Y:S01]  /*88d0*/  @!P2 IMAD.MOV R22, RZ, RZ, -R22 ;  /* 0x000000ffff16a224 */ /* 0x000fe200078e0a16 */
[----:B------:R-:W-:-:S04]  /*88e0*/  @!P1 LOP3.LUT R22, RZ, R0, RZ, 0x33, !PT ;  /* 0x00000000ff169212 */ /* 0x000fc800078e33ff */
[-C--:B------:R-:W-:Y:S02]  /*88f0*/  IABS R7, R22.reuse ;  /* 0x0000001600077213 */ /* 0x080fe40000000000 */
[----:B------:R-:W-:Y:S02]  /*8900*/  IABS R10, R22 ;  /* 0x00000016000a7213 */ /* 0x000fe40000000000 */
[----:B------:R-:W0:Y:S08]  /*8910*/  I2F.RP R3, R7 ;  /* 0x0000000700037306 */ /* 0x000e300000209400 */
[----:B0-----:R-:W0:Y:S02]  /*8920*/  MUFU.RCP R3, R3 ;  /* 0x0000000300037308 */ /* 0x001e240000001000 */
[----:B0-----:R-:W-:-:S06]  /*8930*/  VIADD R4, R3, 0xffffffe ;  /* 0x0ffffffe03047836 */ /* 0x001fcc0000000000 */
[----:B------:R0:W1:Y:S02]  /*8940*/  F2I.FTZ.U32.TRUNC.NTZ R5, R4 ;  /* 0x0000000400057305 */ /* 0x000064000021f000 */
[----:B0-----:R-:W-:Y:S02]  /*8950*/  IMAD.MOV.U32 R4, RZ, RZ, RZ ;  /* 0x000000ffff047224 */ /* 0x001fe400078e00ff */
[----:B-1----:R-:W-:-:S04]  /*8960*/  IMAD.MOV R6, RZ, RZ, -R5 ;  /* 0x000000ffff067224 */ /* 0x002fc800078e0a05 */
[----:B------:R-:W-:Y:S02]  /*8970*/  IMAD R9, R6, R7, RZ ;  /* 0x0000000706097224 */ /* 0x000fe400078e02ff */
[----:B------:R-:W-:Y:S02]  /*8980*/  IMAD.MOV.U32 R6, RZ, RZ, R8 ;  /* 0x000000ffff067224 */ /* 0x000fe400078e0008 */
[----:B------:R-:W-:-:S04]  /*8990*/  IMAD.HI.U32 R5, R5, R9, R4 ;  /* 0x0000000905057227 */ /* 0x000fc800078e0004 */
[----:B------:R-:W-:Y:S02]  /*89a0*/  IMAD.MOV R8, RZ, RZ, -R10 ;  /* 0x000000ffff087224 */ /* 0x000fe400078e0a0a */
[----:B------:R-:W-:-:S04]  /*89b0*/  IMAD.HI.U32 R3, R5, R6, RZ ;  /* 0x0000000605037227 */ /* 0x000fc800078e00ff */
[----:B------:R-:W-:-:S05]  /*89c0*/  IMAD R4, R3, R8, R6 ;  /* 0x0000000803047224 */ /* 0x000fca00078e0206 */
[----:B------:R-:W-:-:S13]  /*89d0*/  ISETP.GT.U32.AND P1, PT, R7, R4, PT ;  /* 0x000000040700720c */ /* 0x000fda0003f24070 */
[----:B------:R-:W-:Y:S02]  /*89e0*/  @!P1 IMAD.IADD R4, R4, 0x1, -R7 ;  /* 0x0000000104049824 */ /* 0x000fe400078e0a07 */
[----:B------:R-:W-:Y:S01]  /*89f0*/  @!P1 VIADD R3, R3, 0x1 ;  /* 0x0000000103039836 */ /* 0x000fe20000000000 */
[----:B------:R-:W-:Y:S02]  /*8a00*/  ISETP.NE.AND P1, PT, R22, RZ, PT ;  /* 0x000000ff1600720c */ /* 0x000fe40003f25270 */
[----:B------:R-:W-:Y:S02]  /*8a10*/  ISETP.GE.U32.AND P0, PT, R4, R7, PT ;  /* 0x000000070400720c */ /* 0x000fe40003f06070 */
[----:B------:R-:W-:-:S04]  /*8a20*/  LOP3.LUT R4, R23, R22, RZ, 0x3c, !PT ;  /* 0x0000001617047212 */ /* 0x000fc800078e3cff */
[----:B------:R-:W-:-:S07]  /*8a30*/  ISETP.GE.AND P2, PT, R4, RZ, PT ;  /* 0x000000ff0400720c */ /* 0x000fce0003f46270 */
[----:B------:R-:W-:-:S06]  /*8a40*/  @P0 VIADD R3, R3, 0x1 ;  /* 0x0000000103030836 */ /* 0x000fcc0000000000 */
[----:B------:R-:W-:Y:S01]  /*8a50*/  @!P2 IMAD.MOV R3, RZ, RZ, -R3 ;  /* 0x000000ffff03a224 */ /* 0x000fe200078e0a03 */
[----:B------:R-:W-:-:S04]  /*8a60*/  @!P1 LOP3.LUT R3, RZ, R22, RZ, 0x33, !PT ;  /* 0x00000016ff039212 */ /* 0x000fc800078e33ff */
[----:B------:R-:W-:-:S13]  /*8a70*/  ISETP.GE.AND P0, PT, R3, R0, PT ;  /* 0x000000000300720c */ /* 0x000fda0003f06270 */
[----:B------:R-:W-:Y:S05]  /*8a80*/  @P0 EXIT ;  /* 0x000000000000094d */ /* 0x000fea0003800000 */
[----:B------:R-:W5:Y:S01]  /*8a90*/  LD.E.64 R16, desc[UR36][R16.64+0x108] ;  /* 0x0001082410107980 */ /* 0x000f62000c101b00 */
[----:B------:R-:W-:Y:S01]  /*8aa0*/  ISETP.GE.AND P0, PT, R3, 0x1, PT ;  /* 0x000000010300780c */ /* 0x000fe20003f06270 */
[----:B------:R-:W-:-:S12]  /*8ab0*/  BSSY.RECONVERGENT B0, `(.L_x_237) ;  /* 0x000003e000007945 */ /* 0x000fd80003800200 */
[----:B------:R-:W-:Y:S05]  /*8ac0*/  @!P0 BRA `(.L_x_238) ;  /* 0x0000000000f08947 */ /* 0x000fea0003800000 */
[C---:B------:R-:W-:Y:S01]  /*8ad0*/  ISETP.GE.U32.AND P0, PT, R3.reuse, 0x10, PT ;  /* 0x000000100300780c */ /* 0x040fe20003f06070 */
[----:B------:R-:W-:Y:S01]  /*8ae0*/  BSSY.RECONVERGENT B1, `(.L_x_239) ;  /* 0x0000019000017945 */ /* 0x000fe20003800200 */
[----:B------:R-:W-:-:S04]  /*8af0*/  LOP3.LUT R4, R3, 0xf, RZ, 0xc0, !PT ;  /* 0x0000000f03047812 */ /* 0x000fc800078ec0ff */
[----:B------:R-:W-:-:S07]  /*8b00*/  ISETP.NE.AND P1, PT, R4, RZ, PT ;  /* 0x000000ff0400720c */ /* 0x000fce0003f25270 */
[----:B------:R-:W-:Y:S06]  /*8b10*/  @!P0 BRA `(.L_x_240) ;  /* 0x0000000000548947 */ /* 0x000fec0003800000 */
[----:B------:R-:W-:Y:S01]  /*8b20*/  LOP3.LUT R5, R3, 0x7ffffff0, RZ, 0xc0, !PT ;  /* 0x7ffffff003057812 */ /* 0x000fe200078ec0ff */
[----:B------:R-:W-:-:S07]  /*8b30*/  IMAD.MOV.U32 R0, RZ, RZ, RZ ;  /* 0x000000ffff007224 */ /* 0x000fce00078e00ff */
.L_x_241:
[----:B-----5:R-:W2:Y:S04]  /*8b40*/  LD.E.64 R16, desc[UR36][R16.64+0x110] ;  /* 0x0001102410107980 */ /* 0x020ea8000c101b00 */
[----:B--2---:R-:W2:Y:S04]  /*8b50*/  LD.E.64 R6, desc[UR36][R16.64+0x110] ;  /* 0x0001102410067980 */ /* 0x004ea8000c101b00 */
        /* <DEDUP_REMOVED lines=11> */
[----:B0-2---:R-:W2:Y:S04]  /*8c10*/  LD.E.64 R24, desc[UR36][R20.64+0x110] ;  /* 0x0001102414187980 */ /* 0x005ea8000c101b00 */
[----:B--2---:R-:W2:Y:S01]  /*8c20*/  LD.E.64 R24, desc[UR36][R24.64+0x110] ;  /* 0x0001102418187980 */ /* 0x004ea2000c101b00 */
[----:B------:R-:W-:-:S05]  /*8c30*/  VIADD R0, R0, 0x10 ;  /* 0x0000001000007836 */ /* 0x000fca0000000000 */
[----:B------:R-:W-:Y:S01]  /*8c40*/  ISETP.NE.AND P0, PT, R0, R5, PT ;  /* 0x000000050000720c */ /* 0x000fe20003f05270 */
[----:B--2---:R0:W5:-:S12]  /*8c50*/  LD.E.64 R16, desc[UR36][R24.64+0x110] ;  /* 0x0001102418107980 */ /* 0x004158000c101b00 */
[----:B------:R-:W-:Y:S05]  /*8c60*/  @P0 BRA `(.L_x_241) ;  /* 0xfffffffc00b40947 */ /* 0x000fea000383ffff */
.L_x_240:
[----:B------:R-:W-:Y:S05]  /*8c70*/  BSYNC.RECONVERGENT B1 ;  /* 0x0000000000017941 */ /* 0x000fea0003800200 */
.L_x_239:
[----:B------:R-:W-:Y:S05]  /*8c80*/  @!P1 BRA `(.L_x_238) ;  /* 0x0000000000809947 */ /* 0x000fea0003800000 */
[----:B------:R-:W-:Y:S01]  /*8c90*/  ISETP.GE.U32.AND P0, PT, R4, 0x8, PT ;  /* 0x000000080400780c */ /* 0x000fe20003f06070 */
[----:B------:R-:W-:Y:S01]  /*8ca0*/  BSSY.RECONVERGENT B1, `(.L_x_242) ;  /* 0x000000c000017945 */ /* 0x000fe20003800200 */
[----:B------:R-:W-:-:S04]  /*8cb0*/  LOP3.LUT R0, R3, 0x7, RZ, 0xc0, !PT ;  /* 0x0000000703007812 */ /* 0x000fc800078ec0ff */
[----:B------:R-:W-:-:S07]  /*8cc0*/  ISETP.NE.AND P1, PT, R0, RZ, PT ;  /* 0x000000ff0000720c */ /* 0x000fce0003f25270 */
[----:B------:R-:W-:Y:S06]  /*8cd0*/  @!P0 BRA `(.L_x_243) ;  /* 0x0000000000208947 */ /* 0x000fec0003800000 */
[----:B-----5:R-:W2:Y:S04]  /*8ce0*/  LD.E.64 R4, desc[UR36][R16.64+0x110] ;  /* 0x0001102410047980 */ /* 0x020ea8000c101b00 */
[----:B--2---:R-:W2:Y:S04]  /*8cf0*/  LD.E.64 R4, desc[UR36][R4.64+0x110] ;  /* 0x0001102404047980 */ /* 0x004ea8000c101b00 */
[----:B--2---:R-:W2:Y:S04]  /*8d00*/  LD.E.64 R6, desc[UR36][R4.64+0x110] ;  /* 0x0001102404067980 */ /* 0x004ea8000c101b00 */
[----:B--2---:R-:W2:Y:S04]  /*8d10*/  LD.E.64 R6, desc[UR36][R6.64+0x110] ;  /* 0x0001102406067980 */ /* 0x004ea8000c101b00 */
[----:B--2---:R-:W2:Y:S04]  /*8d20*/  LD.E.64 R8, desc[UR36][R6.64+0x110] ;  /* 0x0001102406087980 */ /* 0x004ea8000c101b00 */
[----:B--2---:R-:W2:Y:S04]  /*8d30*/  LD.E.64 R8, desc[UR36][R8.64+0x110] ;  /* 0x0001102408087980 */ /* 0x004ea8000c101b00 */
[----:B--2---:R-:W2:Y:S04]  /*8d40*/  LD.E.64 R10, desc[UR36][R8.64+0x110] ;  /* 0x00011024080a7980 */ /* 0x004ea8000c101b00 */
[----:B--2---:R1:W5:Y:S02]  /*8d50*/  LD.E.64 R16, desc[UR36][R10.64+0x110] ;  /* 0x000110240a107980 */ /* 0x004364000c101b00 */
.L_x_243:
[----:B------:R-:W-:Y:S05]  /*8d60*/  BSYNC.RECONVERGENT B1 ;  /* 0x0000000000017941 */ /* 0x000fea0003800200 */
.L_x_242:
        /* <DEDUP_REMOVED lines=9> */
[----:B--2---:R2:W5:Y:S02]  /*8e00*/  LD.E.64 R16, desc[UR36][R6.64+0x110] ;  /* 0x0001102406107980 */ /* 0x004564000c101b00 */
.L_x_245:
[----:B------:R-:W-:Y:S05]  /*8e10*/  BSYNC.RECONVERGENT B1 ;  /* 0x0000000000017941 */ /* 0x000fea0003800200 */
.L_x_244:
[----:B------:R-:W-:Y:S05]  /*8e20*/  @!P1 BRA `(.L_x_238) ;  /* 0x0000000000189947 */ /* 0x000fea0003800000 */
[----:B-----5:R-:W5:Y:S01]  /*8e30*/  LD.E.64 R16, desc[UR36][R16.64+0x110] ;  /* 0x0001102410107980 */ /* 0x020f62000c101b00 */
[----:B------:R-:W-:-:S13]  /*8e40*/  ISETP.NE.AND P0, PT, R3, 0x1, PT ;  /* 0x000000010300780c */ /* 0x000fda0003f05270 */
[----:B------:R-:W-:Y:S05]  /*8e50*/  @!P0 BRA `(.L_x_238) ;  /* 0x00000000000c8947 */ /* 0x000fea0003800000 */
[----:B-----5:R-:W3:Y:S01]  /*8e60*/  LD.E.64 R16, desc[UR36][R16.64+0x110] ;  /* 0x0001102410107980 */ /* 0x020ee2000c101b00 */
[----:B------:R-:W-:-:S13]  /*8e70*/  ISETP.NE.AND P0, PT, R3, 0x2, PT ;  /* 0x000000020300780c */ /* 0x000fda0003f05270 */
[----:B---3--:R-:W5:Y:S02]  /*8e80*/  @P0 LD.E.64 R16, desc[UR36][R16.64+0x110] ;  /* 0x0001102410100980 */ /* 0x008f64000c101b00 */
.L_x_238:
[----:B------:R-:W-:Y:S05]  /*8e90*/  BSYNC.RECONVERGENT B0 ;  /* 0x0000000000007941 */ /* 0x000fea0003800200 */
.L_x_237:
[-C--:B--2---:R-:W-:Y:S01]  /*8ea0*/  IABS R6, R22.reuse ;  /* 0x0000001600067213 */ /* 0x084fe20000000000 */
[----:B------:R-:W-:Y:S01]  /*8eb0*/  BAR.SYNC.DEFER_BLOCKING 0x0 ;  /* 0x0000000000007b1d */ /* 0x000fe20000010000 */
[----:B------:R-:W-:Y:S02]  /*8ec0*/  IABS R7, R22 ;  /* 0x0000001600077213 */ /* 0x000fe40000000000 */
[----:B------:R-:W-:Y:S02]  /*8ed0*/  IABS R8, R23 ;  /* 0x0000001700087213 */ /* 0x000fe40000000000 */
[----:B------:R-:W-:Y:S01]  /*8ee0*/  ISETP.GE.AND P2, PT, R23, RZ, PT ;  /* 0x000000ff1700720c */ /* 0x000fe20003f46270 */
[----:B------:R-:W2:Y:S08]  /*8ef0*/  I2F.RP R0, R6 ;  /* 0x0000000600007306 */ /* 0x000eb00000209400 */
[----:B--2---:R-:W2:Y:S02]  /*8f00*/  MUFU.RCP R0, R0 ;  /* 0x0000000000007308 */ /* 0x004ea40000001000 */
[----:B--2---:R-:W-:-:S02]  /*8f10*/  VIADD R4, R0, 0xffffffe ;  /* 0x0ffffffe00047836 */ /* 0x004fc40000000000 */
[----:B------:R-:W-:-:S04]  /*8f20*/  IMAD.MOV R0, RZ, RZ, -R7 ;  /* 0x000000ffff007224 */ /* 0x000fc800078e0a07 */
[----:B------:R2:W3:Y:S02]  /*8f30*/  F2I.FTZ.U32.TRUNC.NTZ R5, R4 ;  /* 0x0000000400057305 */ /* 0x0004e4000021f000 */
[----:B--2---:R-:W-:Y:S02]  /*8f40*/  IMAD.MOV.U32 R4, RZ, RZ, RZ ;  /* 0x000000ffff047224 */ /* 0x004fe400078e00ff */
[----:B---3--:R-:W-:-:S04]  /*8f50*/  IMAD.MOV R3, RZ, RZ, -R5 ;  /* 0x000000ffff037224 */ /* 0x008fc800078e0a05 */
[----:B------:R-:W-:-:S04]  /*8f60*/  IMAD R3, R3, R6, RZ ;  /* 0x0000000603037224 */ /* 0x000fc800078e02ff */
[----:B------:R-:W-:-:S06]  /*8f70*/  IMAD.HI.U32 R5, R5, R3, R4 ;  /* 0x0000000305057227 */ /* 0x000fcc00078e0004 */
[----:B------:R-:W-:-:S04]  /*8f80*/  IMAD.HI.U32 R5, R5, R8, RZ ;  /* 0x0000000805057227 */ /* 0x000fc800078e00ff */
[----:B------:R-:W-:-:S05]  /*8f90*/  IMAD R5, R5, R0, R8 ;  /* 0x0000000005057224 */ /* 0x000fca00078e0208 */
[----:B------:R-:W-:-:S13]  /*8fa0*/  ISETP.GT.U32.AND P0, PT, R6, R5, PT ;  /* 0x000000050600720c */ /* 0x000fda0003f04070 */
[----:B------:R-:W-:Y:S01]  /*8fb0*/  @!P0 IMAD.IADD R5, R5, 0x1, -R6 ;  /* 0x0000000105058824 */ /* 0x000fe200078e0a06 */
[----:B------:R-:W-:-:S04]  /*8fc0*/  ISETP.NE.AND P0, PT, R22, RZ, PT ;  /* 0x000000ff1600720c */ /* 0x000fc80003f05270 */
[----:B------:R-:W-:-:S13]  /*8fd0*/  ISETP.GT.U32.AND P1, PT, R6, R5, PT ;  /* 0x000000050600720c */ /* 0x000fda0003f24070 */
[----:B------:R-:W-:-:S04]  /*8fe0*/  @!P1 IMAD.IADD R5, R5, 0x1, -R6 ;  /* 0x0000000105059824 */ /* 0x000fc800078e0a06 */
[----:B------:R-:W-:Y:S01]  /*8ff0*/  @!P2 IMAD.MOV R5, RZ, RZ, -R5 ;  /* 0x000000ffff05a224 */ /* 0x000fe200078e0a05 */
[----:B------:R-:W-:-:S05]  /*9000*/  @!P0 LOP3.LUT R5, RZ, R22, RZ, 0x33, !PT ;  /* 0x00000016ff058212 */ /* 0x000fca00078e33ff */
[----:B------:R-:W-:Y:S01]  /*9010*/  IMAD.MOV.U32 R23, RZ, RZ, R5 ;  /* 0x000000ffff177224 */ /* 0x000fe200078e0005 */
[----:B------:R-:W-:Y:S06]  /*9020*/  BRA `(.L_x_246) ;  /* 0xffffff7000507947 */ /* 0x000fec000383ffff */
.L_x_247:
        /* <DEDUP_REMOVED lines=13> */
.L_x_254:


//--------------------- .nv.global.init           --------------------------
	.section	.nv.global.init,"aw",@progbits
.nv.global.init:
	.type		$str$5,@object
	.size		$str$5,($str$4 - $str$5)
$str$5:
        /*0000*/ 	.byte	0x0a, 0x00
	.type		$str$4,@object
	.size		$str$4,($str$3 - $str$4)
$str$4:
        /*0002*/ 	.byte	0x25, 0x64, 0x00
	.type		$str$3,@object
	.size		$str$3,($str$6 - $str$3)
$str$3:
        /*0005*/ 	.byte	0x25, 0x64, 0x0a, 0x00
	.type		$str$6,@object
	.size		$str$6,($str - $str$6)
$str$6:
        /*0009*/ 	.byte	0x5f, 0x5f, 0x5f, 0x5f, 0x0a, 0x00
	.type		$str,@object
	.size		$str,($str$2 - $str)
$str:
        /*000f*/ 	.byte	0x21, 0x25, 0x64, 0x21, 0x0a, 0x00
	.type		$str$2,@object
	.size		$str$2,($str$1 - $str$2)
$str$2:
        /*0015*/ 	.byte	0x28, 0x6e, 0x29, 0x20, 0x25, 0x64, 0x20, 0x00
	.type		$str$1,@object
	.size		$str$1,(.L_1 - $str$1)
$str$1:
        /*001d*/ 	.byte	0x28, 0x63, 0x29, 0x20, 0x25, 0x64, 0x20, 0x00
.L_1:


//--------------------- .nv.shared.reserved.0     --------------------------
	.section	.nv.shared.reserved.0,"aw",@nobits
	.weak		__nv_reservedSMEM_offset_0_alias
	.size		__nv_reservedSMEM_offset_0_alias, 0, 64
	.other		__nv_reservedSMEM_offset_0_alias,@"STO_CUDA_RESERVED_SHARED STV_DEFAULT"
__nv_reservedSMEM_offset_0_alias:
	.zero		0
	.zero		64


//--------------------- .nv.constant0.copy_best_result --------------------------
	.section	.nv.constant0.copy_best_result,"a",@progbits
	.sectionflags	@""
	.align	4
.nv.constant0.copy_best_result:
	.zero		916


//--------------------- .nv.constant0.set_root    --------------------------
	.section	.nv.constant0.set_root,"a",@progbits
	.sectionflags	@""
	.align	4
.nv.constant0.set_root:
	.zero		916


//--------------------- .nv.constant0.print_tree  --------------------------
	.section	.nv.constant0.print_tree,"a",@progbits
	.sectionflags	@""
	.align	4
.nv.constant0.print_tree:
	.zero		916


//--------------------- .nv.constant0.alpha_beta  --------------------------
	.section	.nv.constant0.alpha_beta,"a",@progbits
	.sectionflags	@""
	.align	4
.nv.constant0.alpha_beta:
	.zero		920


//--------------------- .nv.constant0.delete_tree --------------------------
	.section	.nv.constant0.delete_tree,"a",@progbits
	.sectionflags	@""
	.align	4
.nv.constant0.delete_tree:
	.zero		920


//--------------------- .nv.constant0.create_tree --------------------------
	.section	.nv.constant0.create_tree,"a",@progbits
	.sectionflags	@""
	.align	4
.nv.constant0.create_tree:
	.zero		916


//--------------------- SYMBOLS --------------------------

	.type		.nv.reservedSmem.offset0,@object
	.size		.nv.reservedSmem.offset0,0x4
	.type		vprintf,@function
	.type		free,@function
	.type		malloc,@function
